	.target	sm_90a

	.elftype	@"ET_EXEC"


//--------------------- .note.nv.tkinfo           --------------------------
	.section	.note.nv.tkinfo,"",@"SHT_NOTE"
	.sectionflags	@"SHF_NOTE_NV_TKINFO"
	.tkinfo
        /*0018*/ 	.word	0x00000002
        /*0030*/ 	.string	""
        /*0030*/ 	.string	"ptxas"
        /*0030*/ 	.string	"Cuda compilation tools, release 13.0, V13.0.88"
        /*0030*/ 	.string	"Build cuda_13.0.r13.0/compiler.36424714_0"
        /*0030*/ 	.string	"-arch sm_90a -m 64 "



//--------------------- .note.nv.cuinfo           --------------------------
	.section	.note.nv.cuinfo,"",@"SHT_NOTE"
	.sectionflags	@"SHF_NOTE_NV_CUINFO"
        /*0018*/ 	.short	0x0002
        /*001a*/ 	.short	0x005a
        /*001c*/ 	.short	0x0082
	.zero		2


//--------------------- .nv.info                  --------------------------
	.section	.nv.info,"",@"SHT_CUDA_INFO"
	.align	4


	//----- nvinfo : EIATTR_REGCOUNT
	.align		4
        /*0000*/ 	.byte	0x04, 0x2f
        /*0002*/ 	.short	(.L_12 - .L_11)
	.align		4
.L_11:
        /*0004*/ 	.word	index@(_ZN7cutlass13device_kernelINS_4conv6kernel13ConvUniversalINS1_16ConvProblemShapeILNS1_8OperatorE0ELi2EEENS1_10collective14CollectiveConvINS1_46MainloopSm90TmaGmmaWarpSpecializedImplicitGemmILS5_0ELi5ELi2EN4cute5tupleIJNSA_1CILi2EEENSC_ILi1EEESE_EEENS1_36KernelImplicitTmaWarpSpecializedSm90ELi1EEENSB_IJNSC_ILi256EEENSC_ILi64EEENSB_IJSJ_EEEEEENS_6half_tESM_NSA_8TiledMMAINSA_8MMA_AtomIJNSA_4SM904GMMA25MMA_64x64x16_F32F16F16_SSILNSQ_5MajorE0ELSS_0ELNSQ_7ScaleInE1ELST_1EEEEEENSA_6LayoutINSB_IJSE_SE_SE_EEENSB_IJNSC_ILi0EEESY_SY_EEEEENSB_IJNSA_10UnderscoreES11_S11_EEEEENS7_6detail26Sm90ImplicitGemmTileTraitsINSA_20SM90_TMA_LOAD_IM2COLENSA_14ComposedLayoutINSA_7SwizzleILi3ELi4ELi3EEENSA_18smem_ptr_flag_bitsILi16EEENSW_INSB_IJNSB_IJNSC_ILi8EEENSC_ILi32EEEEEENSB_IJSJ_SE_EEENSB_IJSE_NSC_ILi5EEEEEEEEENSB_IJNSB_IJSJ_NSC_ILi512EEEEEENSB_IJSE_SY_EEENSB_IJSY_NSC_ILi16384EEEEEEEEEEEEEvEENS15_INSA_23SM90_TMA_LOAD_MULTICASTENS17_IS19_S1B_NSW_INSB_IJNSB_IJS1C_S1C_EEES1F_S1H_EEENSB_IJS1K_S1L_NSB_IJSY_NSC_ILi4096EEEEEEEEEEEEEvEEEENS_8epilogue10collective6detail29Sm90TmaWarpSpecializedAdapterINS23_15DefaultEpilogueISM_NSB_IJNSB_IJlllEEESE_SY_EEES28_NS22_6thread17LinearCombinationISM_Li1EffLNS29_9ScaleType4KindE0ELNS_15FloatRoundStyleE2ESM_EENS_4gemm15EpilogueDefaultEEEEEvvEEEEvNT_6ParamsE)
        /*0008*/ 	.word	0x0000009a


	//----- nvinfo : EIATTR_FRAME_SIZE
	.align		4
.L_12:
        /*000c*/ 	.byte	0x04, 0x11
        /*000e*/ 	.short	(.L_14 - .L_13)
	.align		4
.L_13:
        /*0010*/ 	.word	index@(_ZN7cutlass13device_kernelINS_4conv6kernel13ConvUniversalINS1_16ConvProblemShapeILNS1_8OperatorE0ELi2EEENS1_10collective14CollectiveConvINS1_46MainloopSm90TmaGmmaWarpSpecializedImplicitGemmILS5_0ELi5ELi2EN4cute5tupleIJNSA_1CILi2EEENSC_ILi1EEESE_EEENS1_36KernelImplicitTmaWarpSpecializedSm90ELi1EEENSB_IJNSC_ILi256EEENSC_ILi64EEENSB_IJSJ_EEEEEENS_6half_tESM_NSA_8TiledMMAINSA_8MMA_AtomIJNSA_4SM904GMMA25MMA_64x64x16_F32F16F16_SSILNSQ_5MajorE0ELSS_0ELNSQ_7ScaleInE1ELST_1EEEEEENSA_6LayoutINSB_IJSE_SE_SE_EEENSB_IJNSC_ILi0EEESY_SY_EEEEENSB_IJNSA_10UnderscoreES11_S11_EEEEENS7_6detail26Sm90ImplicitGemmTileTraitsINSA_20SM90_TMA_LOAD_IM2COLENSA_14ComposedLayoutINSA_7SwizzleILi3ELi4ELi3EEENSA_18smem_ptr_flag_bitsILi16EEENSW_INSB_IJNSB_IJNSC_ILi8EEENSC_ILi32EEEEEENSB_IJSJ_SE_EEENSB_IJSE_NSC_ILi5EEEEEEEEENSB_IJNSB_IJSJ_NSC_ILi512EEEEEENSB_IJSE_SY_EEENSB_IJSY_NSC_ILi16384EEEEEEEEEEEEEvEENS15_INSA_23SM90_TMA_LOAD_MULTICASTENS17_IS19_S1B_NSW_INSB_IJNSB_IJS1C_S1C_EEES1F_S1H_EEENSB_IJS1K_S1L_NSB_IJSY_NSC_ILi4096EEEEEEEEEEEEEvEEEENS_8epilogue10collective6detail29Sm90TmaWarpSpecializedAdapterINS23_15DefaultEpilogueISM_NSB_IJNSB_IJlllEEESE_SY_EEES28_NS22_6thread17LinearCombinationISM_Li1EffLNS29_9ScaleType4KindE0ELNS_15FloatRoundStyleE2ESM_EENS_4gemm15EpilogueDefaultEEEEEvvEEEEvNT_6ParamsE)
        /*0014*/ 	.word	0x00000000


	//----- nvinfo : EIATTR_MIN_STACK_SIZE
	.align		4
.L_14:
        /*0018*/ 	.byte	0x04, 0x12
        /*001a*/ 	.short	(.L_16 - .L_15)
	.align		4
.L_15:
        /*001c*/ 	.word	index@(_ZN7cutlass13device_kernelINS_4conv6kernel13ConvUniversalINS1_16ConvProblemShapeILNS1_8OperatorE0ELi2EEENS1_10collective14CollectiveConvINS1_46MainloopSm90TmaGmmaWarpSpecializedImplicitGemmILS5_0ELi5ELi2EN4cute5tupleIJNSA_1CILi2EEENSC_ILi1EEESE_EEENS1_36KernelImplicitTmaWarpSpecializedSm90ELi1EEENSB_IJNSC_ILi256EEENSC_ILi64EEENSB_IJSJ_EEEEEENS_6half_tESM_NSA_8TiledMMAINSA_8MMA_AtomIJNSA_4SM904GMMA25MMA_64x64x16_F32F16F16_SSILNSQ_5MajorE0ELSS_0ELNSQ_7ScaleInE1ELST_1EEEEEENSA_6LayoutINSB_IJSE_SE_SE_EEENSB_IJNSC_ILi0EEESY_SY_EEEEENSB_IJNSA_10UnderscoreES11_S11_EEEEENS7_6detail26Sm90ImplicitGemmTileTraitsINSA_20SM90_TMA_LOAD_IM2COLENSA_14ComposedLayoutINSA_7SwizzleILi3ELi4ELi3EEENSA_18smem_ptr_flag_bitsILi16EEENSW_INSB_IJNSB_IJNSC_ILi8EEENSC_ILi32EEEEEENSB_IJSJ_SE_EEENSB_IJSE_NSC_ILi5EEEEEEEEENSB_IJNSB_IJSJ_NSC_ILi512EEEEEENSB_IJSE_SY_EEENSB_IJSY_NSC_ILi16384EEEEEEEEEEEEEvEENS15_INSA_23SM90_TMA_LOAD_MULTICASTENS17_IS19_S1B_NSW_INSB_IJNSB_IJS1C_S1C_EEES1F_S1H_EEENSB_IJS1K_S1L_NSB_IJSY_NSC_ILi4096EEEEEEEEEEEEEvEEEENS_8epilogue10collective6detail29Sm90TmaWarpSpecializedAdapterINS23_15DefaultEpilogueISM_NSB_IJNSB_IJlllEEESE_SY_EEES28_NS22_6thread17LinearCombinationISM_Li1EffLNS29_9ScaleType4KindE0ELNS_15FloatRoundStyleE2ESM_EENS_4gemm15EpilogueDefaultEEEEEvvEEEEvNT_6ParamsE)
        /*0020*/ 	.word	0x00000000
.L_16:


//--------------------- .nv.compat                --------------------------
	.section	.nv.compat,"",@"SHT_CUDA_COMPAT_INFO"
	.align	4
        /*0000*/ 	.byte	0x02, 0x09, 0x01, 0x00, 0x02, 0x02, 0x04, 0x00, 0x02, 0x05, 0x05, 0x00, 0x03, 0x07, 0x01, 0x01
        /*0010*/ 	.byte	0x02, 0x03, 0x01, 0x00, 0x02, 0x06, 0x01, 0x00, 0x04, 0x0b, 0x08, 0x00, 0x00, 0x00, 0x00, 0x00
        /*0020*/ 	.byte	0x00, 0x00, 0x00, 0x00


//--------------------- .nv.info._ZN7cutlass13device_kernelINS_4conv6kernel13ConvUniversalINS1_16ConvProblemShapeILNS1_8OperatorE0ELi2EEENS1_10collective14CollectiveConvINS1_46MainloopSm90TmaGmmaWarpSpecializedImplicitGemmILS5_0ELi5ELi2EN4cute5tupleIJNSA_1CILi2EEENSC_ILi1EEESE_EEENS1_36KernelImplicitTmaWarpSpecializedSm90ELi1EEENSB_IJNSC_ILi256EEENSC_ILi64EEENSB_IJSJ_EEEEEENS_6half_tESM_NSA_8TiledMMAINSA_8MMA_AtomIJNSA_4SM904GMMA25MMA_64x64x16_F32F16F16_SSILNSQ_5MajorE0ELSS_0ELNSQ_7ScaleInE1ELST_1EEEEEENSA_6LayoutINSB_IJSE_SE_SE_EEENSB_IJNSC_ILi0EEESY_SY_EEEEENSB_IJNSA_10UnderscoreES11_S11_EEEEENS7_6detail26Sm90ImplicitGemmTileTraitsINSA_20SM90_TMA_LOAD_IM2COLENSA_14ComposedLayoutINSA_7SwizzleILi3ELi4ELi3EEENSA_18smem_ptr_flag_bitsILi16EEENSW_INSB_IJNSB_IJNSC_ILi8EEENSC_ILi32EEEEEENSB_IJSJ_SE_EEENSB_IJSE_NSC_ILi5EEEEEEEEENSB_IJNSB_IJSJ_NSC_ILi512EEEEEENSB_IJSE_SY_EEENSB_IJSY_NSC_ILi16384EEEEEEEEEEEEEvEENS15_INSA_23SM90_TMA_LOAD_MULTICASTENS17_IS19_S1B_NSW_INSB_IJNSB_IJS1C_S1C_EEES1F_S1H_EEENSB_IJS1K_S1L_NSB_IJSY_NSC_ILi4096EEEEEEEEEEEEEvEEEENS_8epilogue10collective6detail29Sm90TmaWarpSpecializedAdapterINS23_15DefaultEpilogueISM_NSB_IJNSB_IJlllEEESE_SY_EEES28_NS22_6thread17LinearCombinationISM_Li1EffLNS29_9ScaleType4KindE0ELNS_15FloatRoundStyleE2ESM_EENS_4gemm15EpilogueDefaultEEEEEvvEEEEvNT_6ParamsE --------------------------
	.section	.nv.info._ZN7cutlass13device_kernelINS_4conv6kernel13ConvUniversalINS1_16ConvProblemShapeILNS1_8OperatorE0ELi2EEENS1_10collective14CollectiveConvINS1_46MainloopSm90TmaGmmaWarpSpecializedImplicitGemmILS5_0ELi5ELi2EN4cute5tupleIJNSA_1CILi2EEENSC_ILi1EEESE_EEENS1_36KernelImplicitTmaWarpSpecializedSm90ELi1EEENSB_IJNSC_ILi256EEENSC_ILi64EEENSB_IJSJ_EEEEEENS_6half_tESM_NSA_8TiledMMAINSA_8MMA_AtomIJNSA_4SM904GMMA25MMA_64x64x16_F32F16F16_SSILNSQ_5MajorE0ELSS_0ELNSQ_7ScaleInE1ELST_1EEEEEENSA_6LayoutINSB_IJSE_SE_SE_EEENSB_IJNSC_ILi0EEESY_SY_EEEEENSB_IJNSA_10UnderscoreES11_S11_EEEEENS7_6detail26Sm90ImplicitGemmTileTraitsINSA_20SM90_TMA_LOAD_IM2COLENSA_14ComposedLayoutINSA_7SwizzleILi3ELi4ELi3EEENSA_18smem_ptr_flag_bitsILi16EEENSW_INSB_IJNSB_IJNSC_ILi8EEENSC_ILi32EEEEEENSB_IJSJ_SE_EEENSB_IJSE_NSC_ILi5EEEEEEEEENSB_IJNSB_IJSJ_NSC_ILi512EEEEEENSB_IJSE_SY_EEENSB_IJSY_NSC_ILi16384EEEEEEEEEEEEEvEENS15_INSA_23SM90_TMA_LOAD_MULTICASTENS17_IS19_S1B_NSW_INSB_IJNSB_IJS1C_S1C_EEES1F_S1H_EEENSB_IJS1K_S1L_NSB_IJSY_NSC_ILi4096EEEEEEEEEEEEEvEEEENS_8epilogue10collective6detail29Sm90TmaWarpSpecializedAdapterINS23_15DefaultEpilogueISM_NSB_IJNSB_IJlllEEESE_SY_EEES28_NS22_6thread17LinearCombinationISM_Li1EffLNS29_9ScaleType4KindE0ELNS_15FloatRoundStyleE2ESM_EENS_4gemm15EpilogueDefaultEEEEEvvEEEEvNT_6ParamsE,"",@"SHT_CUDA_INFO"
	.sectionflags	@""
	.align	4


	//----- nvinfo : EIATTR_CUDA_API_VERSION
	.align		4
        /*0000*/ 	.byte	0x04, 0x37
        /*0002*/ 	.short	(.L_18 - .L_17)
.L_17:
        /*0004*/ 	.word	0x00000082


	//----- nvinfo : EIATTR_KPARAM_INFO
	.align		4
.L_18:
        /*0008*/ 	.byte	0x04, 0x17
        /*000a*/ 	.short	(.L_20 - .L_19)
.L_19:
        /*000c*/ 	.word	0x00000000
        /*0010*/ 	.short	0x0000
        /*0012*/ 	.short	0x0070
        /*0014*/ 	.byte	0x00, 0xf0, 0x01, 0x0e


	//----- nvinfo : EIATTR_SPARSE_MMA_MASK
	.align		4
.L_20:
        /*0018*/ 	.byte	0x03, 0x50
        /*001a*/ 	.short	0x0000


	//----- nvinfo : EIATTR_MAXREG_COUNT
	.align		4
        /*001c*/ 	.byte	0x03, 0x1b
        /*001e*/ 	.short	0x00ff


	//----- nvinfo : EIATTR_NUM_BARRIERS
	.align		4
        /*0020*/ 	.byte	0x02, 0x4c
        /*0022*/ 	.byte	0x01
	.zero		1


	//----- nvinfo : EIATTR_MERCURY_ISA_VERSION
	.align		4
        /*0024*/ 	.byte	0x03, 0x5f
        /*0026*/ 	.short	0x0101


	//----- nvinfo : EIATTR_COOP_GROUP_MASK_REGIDS
	.align		4
        /*0028*/ 	.byte	0x04, 0x29
        /*002a*/ 	.short	(.L_22 - .L_21)


	//   ....[0]....
.L_21:
        /*002c*/ 	.word	0xffffffff


	//   ....[1]....
        /*0030*/ 	.word	0xffffffff


	//   ....[2]....
        /*0034*/ 	.word	0xffffffff


	//   ....[3]....
        /*0038*/ 	.word	0xffffffff


	//----- nvinfo : EIATTR_COOP_GROUP_INSTR_OFFSETS
	.align		4
.L_22:
        /*003c*/ 	.byte	0x04, 0x28
        /*003e*/ 	.short	(.L_24 - .L_23)


	//   ....[0]....
.L_23:
        /*0040*/ 	.word	0x00000070


	//   ....[1]....
        /*0044*/ 	.word	0x00000080


	//   ....[2]....
        /*0048*/ 	.word	0x00000140


	//   ....[3]....
        /*004c*/ 	.word	0x000006c0


	//----- nvinfo : EIATTR_MBARRIER_INSTR_OFFSETS
	.align		4
.L_24:
        /*0050*/ 	.byte	0x04, 0x39
        /*0052*/ 	.short	(.L_26 - .L_25)


	//   ....[0]....
.L_25:
        /*0054*/ 	.word	0x000002f0
        /*0058*/ 	.word	0x000000ff
        /*005c*/ 	.word	0x00032000
        /*0060*/ 	.short	0x0100
        /*0062*/ 	.byte	0x08
	.zero		1


	//   ....[1]....
        /*0064*/ 	.word	0x00000300
        /*0068*/ 	.word	0x000000ff
        /*006c*/ 	.word	0x00032028
        /*0070*/ 	.short	0x0100
        /*0072*/ 	.byte	0x08
	.zero		1


	//   ....[2]....
        /*0074*/ 	.word	0x00000310
        /*0078*/ 	.word	0x000000ff
        /*007c*/ 	.word	0x00032008
        /*0080*/ 	.short	0x0100
        /*0082*/ 	.byte	0x08
	.zero		1


	//   ....[3]....
        /*0084*/ 	.word	0x00000320
        /*0088*/ 	.word	0x000000ff
        /*008c*/ 	.word	0x00032030
        /*0090*/ 	.short	0x0100
        /*0092*/ 	.byte	0x08
	.zero		1


	//   ....[4]....
        /*0094*/ 	.word	0x00000330
        /*0098*/ 	.word	0x000000ff
        /*009c*/ 	.word	0x00032010
        /*00a0*/ 	.short	0x0100
        /*00a2*/ 	.byte	0x08
	.zero		1


	//   ....[5]....
        /*00a4*/ 	.word	0x00000340
        /*00a8*/ 	.word	0x000000ff
        /*00ac*/ 	.word	0x00032038
        /*00b0*/ 	.short	0x0100
        /*00b2*/ 	.byte	0x08
	.zero		1


	//   ....[6]....
        /*00b4*/ 	.word	0x00000350
        /*00b8*/ 	.word	0x000000ff
        /*00bc*/ 	.word	0x00032018
        /*00c0*/ 	.short	0x0100
        /*00c2*/ 	.byte	0x08
	.zero		1


	//   ....[7]....
        /*00c4*/ 	.word	0x00000360
        /*00c8*/ 	.word	0x000000ff
        /*00cc*/ 	.word	0x00032040
        /*00d0*/ 	.short	0x0100
        /*00d2*/ 	.byte	0x08
	.zero		1


	//   ....[8]....
        /*00d4*/ 	.word	0x00000370
        /*00d8*/ 	.word	0x000000ff
        /*00dc*/ 	.word	0x00032020
        /*00e0*/ 	.short	0x0100
        /*00e2*/ 	.byte	0x08
	.zero		1


	//   ....[9]....
        /*00e4*/ 	.word	0x00000380
        /*00e8*/ 	.word	0x000000ff
        /*00ec*/ 	.word	0x00032048
        /*00f0*/ 	.short	0x0100
        /*00f2*/ 	.byte	0x08
	.zero		1


	//   ....[10]....
        /*00f4*/ 	.word	0x00000f10
        /*00f8*/ 	.word	0x00000006
        /*00fc*/ 	.word	0x00032000
        /*0100*/ 	.short	0x010a
        /*0102*/ 	.byte	0x3f
	.zero		1


	//   ....[11]....
        /*0104*/ 	.word	0x000015b0
        /*0108*/ 	.word	0x00000008
        /*010c*/ 	.word	0x00032000
        /*0110*/ 	.short	0x010a
        /*0112*/ 	.byte	0x3f
	.zero		1


	//   ....[12]....
        /*0114*/ 	.word	0x00001b00
        /*0118*/ 	.word	0x00000007
        /*011c*/ 	.word	0x00000000
        /*0120*/ 	.short	0x0101
        /*0122*/ 	.byte	0x3f
	.zero		1


	//   ....[13]....
        /*0124*/ 	.word	0x00001d30
        /*0128*/ 	.word	0x00000003
        /*012c*/ 	.word	0x00000000
        /*0130*/ 	.short	0x0101
        /*0132*/ 	.byte	0x3f
	.zero		1


	//   ....[14]....
        /*0134*/ 	.word	0x0000c410
        /*0138*/ 	.word	0x0000000e
        /*013c*/ 	.word	0x00032028
        /*0140*/ 	.short	0x010a
        /*0142*/ 	.byte	0x3f
	.zero		1


	//   ....[15]....
        /*0144*/ 	.word	0x0000cae0
        /*0148*/ 	.word	0x00000004
        /*014c*/ 	.word	0x00000000
        /*0150*/ 	.short	0x010a
        /*0152*/ 	.byte	0x3f
	.zero		1


	//   ....[16]....
        /*0154*/ 	.word	0x0000cb90
        /*0158*/ 	.word	0x00000000
        /*015c*/ 	.word	0x00000000
        /*0160*/ 	.short	0x010a
        /*0162*/ 	.byte	0x3f
	.zero		1


	//   ....[17]....
        /*0164*/ 	.word	0x0000cc40
        /*0168*/ 	.word	0x00000000
        /*016c*/ 	.word	0x00000000
        /*0170*/ 	.short	0x010a
        /*0172*/ 	.byte	0x3f
	.zero		1


	//   ....[18]....
        /*0174*/ 	.word	0x0000ccf0
        /*0178*/ 	.word	0x00000000
        /*017c*/ 	.word	0x00000000
        /*0180*/ 	.short	0x010a
        /*0182*/ 	.byte	0x3f
	.zero		1


	//   ....[19]....
        /*0184*/ 	.word	0x0000cda0
        /*0188*/ 	.word	0x00000003
        /*018c*/ 	.word	0x00000000
        /*0190*/ 	.short	0x010a
        /*0192*/ 	.byte	0x3f
	.zero		1


	//----- nvinfo : EIATTR_NUM_MBARRIERS
	.align		4
.L_26:
        /*0194*/ 	.byte	0x03, 0x38
        /*0196*/ 	.short	0x000a


	//----- nvinfo : EIATTR_EXIT_INSTR_OFFSETS
	.align		4
        /*0198*/ 	.byte	0x04, 0x1c
        /*019a*/ 	.short	(.L_28 - .L_27)


	//   ....[0]....
.L_27:
        /*019c*/ 	.word	0x00000a40


	//   ....[1]....
        /*01a0*/ 	.word	0x00001e90


	//   ....[2]....
        /*01a4*/ 	.word	0x00008f30


	//   ....[3]....
        /*01a8*/ 	.word	0x00008f70


	//   ....[4]....
        /*01ac*/ 	.word	0x0000c1c0


	//   ....[5]....
        /*01b0*/ 	.word	0x0000c200


	//   ....[6]....
        /*01b4*/ 	.word	0x0000c220


	//   ....[7]....
        /*01b8*/ 	.word	0x0000c9d0


	//   ....[8]....
        /*01bc*/ 	.word	0x0000cdd0


	//----- nvinfo : EIATTR_MAX_THREADS
	.align		4
.L_28:
        /*01c0*/ 	.byte	0x04, 0x05
        /*01c2*/ 	.short	(.L_30 - .L_29)
.L_29:
        /*01c4*/ 	.word	0x00000100
        /*01c8*/ 	.word	0x00000001
        /*01cc*/ 	.word	0x00000001


	//----- nvinfo : EIATTR_CRS_STACK_SIZE
	.align		4
.L_30:
        /*01d0*/ 	.byte	0x04, 0x1e
        /*01d2*/ 	.short	(.L_32 - .L_31)
.L_31:
        /*01d4*/ 	.word	0x00000000


	//----- nvinfo : EIATTR_CBANK_PARAM_SIZE
	.align		4
.L_32:
        /*01d8*/ 	.byte	0x03, 0x19
        /*01da*/ 	.short	0x03f0


	//----- nvinfo : EIATTR_PARAM_CBANK
	.align		4
        /*01dc*/ 	.byte	0x04, 0x0a
        /*01de*/ 	.short	(.L_34 - .L_33)
	.align		4
.L_33:
        /*01e0*/ 	.word	index@(.nv.constant0._ZN7cutlass13device_kernelINS_4conv6kernel13ConvUniversalINS1_16ConvProblemShapeILNS1_8OperatorE0ELi2EEENS1_10collective14CollectiveConvINS1_46MainloopSm90TmaGmmaWarpSpecializedImplicitGemmILS5_0ELi5ELi2EN4cute5tupleIJNSA_1CILi2EEENSC_ILi1EEESE_EEENS1_36KernelImplicitTmaWarpSpecializedSm90ELi1EEENSB_IJNSC_ILi256EEENSC_ILi64EEENSB_IJSJ_EEEEEENS_6half_tESM_NSA_8TiledMMAINSA_8MMA_AtomIJNSA_4SM904GMMA25MMA_64x64x16_F32F16F16_SSILNSQ_5MajorE0ELSS_0ELNSQ_7ScaleInE1ELST_1EEEEEENSA_6LayoutINSB_IJSE_SE_SE_EEENSB_IJNSC_ILi0EEESY_SY_EEEEENSB_IJNSA_10UnderscoreES11_S11_EEEEENS7_6detail26Sm90ImplicitGemmTileTraitsINSA_20SM90_TMA_LOAD_IM2COLENSA_14ComposedLayoutINSA_7SwizzleILi3ELi4ELi3EEENSA_18smem_ptr_flag_bitsILi16EEENSW_INSB_IJNSB_IJNSC_ILi8EEENSC_ILi32EEEEEENSB_IJSJ_SE_EEENSB_IJSE_NSC_ILi5EEEEEEEEENSB_IJNSB_IJSJ_NSC_ILi512EEEEEENSB_IJSE_SY_EEENSB_IJSY_NSC_ILi16384EEEEEEEEEEEEEvEENS15_INSA_23SM90_TMA_LOAD_MULTICASTENS17_IS19_S1B_NSW_INSB_IJNSB_IJS1C_S1C_EEES1F_S1H_EEENSB_IJS1K_S1L_NSB_IJSY_NSC_ILi4096EEEEEEEEEEEEEvEEEENS_8epilogue10collective6detail29Sm90TmaWarpSpecializedAdapterINS23_15DefaultEpilogueISM_NSB_IJNSB_IJlllEEESE_SY_EEES28_NS22_6thread17LinearCombinationISM_Li1EffLNS29_9ScaleType4KindE0ELNS_15FloatRoundStyleE2ESM_EENS_4gemm15EpilogueDefaultEEEEEvvEEEEvNT_6ParamsE)
        /*01e4*/ 	.short	0x0210
        /*01e6*/ 	.short	0x03f0


	//----- nvinfo : EIATTR_SW_WAR
	.align		4
.L_34:
        /*01e8*/ 	.byte	0x04, 0x36
        /*01ea*/ 	.short	(.L_36 - .L_35)
.L_35:
        /*01ec*/ 	.word	0x00000008
.L_36:


//--------------------- .nv.callgraph             --------------------------
	.section	.nv.callgraph,"",@"SHT_CUDA_CALLGRAPH"
	.align	4
	.sectionentsize	8
	.align		4
        /*0000*/ 	.word	0x00000000
	.align		4
        /*0004*/ 	.word	0xffffffff
	.align		4
        /*0008*/ 	.word	0x00000000
	.align		4
        /*000c*/ 	.word	0xfffffffe
	.align		4
        /*0010*/ 	.word	0x00000000
	.align		4
        /*0014*/ 	.word	0xfffffffd
	.align		4
        /*0018*/ 	.word	0x00000000
	.align		4
        /*001c*/ 	.word	0xfffffffc


//--------------------- .nv.constant4             --------------------------
	.section	.nv.constant4,"a",@progbits
	.align	8
	.align		8
.nv.constant4:
        /*0000*/ 	.dword	_ZN39_INTERNAL_5c68448d_4_k_cu_7944a9cb_29314cuda3std3__45__cpo5beginE
	.align		8
        /*0008*/ 	.dword	_ZN39_INTERNAL_5c68448d_4_k_cu_7944a9cb_29314cuda3std3__45__cpo3endE
	.align		8
        /*0010*/ 	.dword	_ZN39_INTERNAL_5c68448d_4_k_cu_7944a9cb_29314cuda3std3__45__cpo6cbeginE
	.align		8
        /*0018*/ 	.dword	_ZN39_INTERNAL_5c68448d_4_k_cu_7944a9cb_29314cuda3std3__45__cpo4cendE
	.align		8
        /*0020*/ 	.dword	_ZN39_INTERNAL_5c68448d_4_k_cu_7944a9cb_29314cuda3std3__441_GLOBAL__N__5c68448d_4_k_cu_7944a9cb_29316ignoreE
	.align		8
        /*0028*/ 	.dword	_ZN39_INTERNAL_5c68448d_4_k_cu_7944a9cb_29314cuda3std3__419piecewise_constructE
	.align		8
        /*0030*/ 	.dword	_ZN39_INTERNAL_5c68448d_4_k_cu_7944a9cb_29314cuda3std3__48in_placeE
	.align		8
        /*0038*/ 	.dword	_ZN39_INTERNAL_5c68448d_4_k_cu_7944a9cb_29314cuda3std6ranges3__45__cpo4swapE
	.align		8
        /*0040*/ 	.dword	_ZN39_INTERNAL_5c68448d_4_k_cu_7944a9cb_29314cuda3std6ranges3__45__cpo9iter_moveE
	.align		8
        /*0048*/ 	.dword	_ZN39_INTERNAL_5c68448d_4_k_cu_7944a9cb_29314cute7productE
	.align		8
        /*0050*/ 	.dword	_ZN39_INTERNAL_5c68448d_4_k_cu_7944a9cb_29314cute1_E


//--------------------- .text._ZN7cutlass13device_kernelINS_4conv6kernel13ConvUniversalINS1_16ConvProblemShapeILNS1_8OperatorE0ELi2EEENS1_10collective14CollectiveConvINS1_46MainloopSm90TmaGmmaWarpSpecializedImplicitGemmILS5_0ELi5ELi2EN4cute5tupleIJNSA_1CILi2EEENSC_ILi1EEESE_EEENS1_36KernelImplicitTmaWarpSpecializedSm90ELi1EEENSB_IJNSC_ILi256EEENSC_ILi64EEENSB_IJSJ_EEEEEENS_6half_tESM_NSA_8TiledMMAINSA_8MMA_AtomIJNSA_4SM904GMMA25MMA_64x64x16_F32F16F16_SSILNSQ_5MajorE0ELSS_0ELNSQ_7ScaleInE1ELST_1EEEEEENSA_6LayoutINSB_IJSE_SE_SE_EEENSB_IJNSC_ILi0EEESY_SY_EEEEENSB_IJNSA_10UnderscoreES11_S11_EEEEENS7_6detail26Sm90ImplicitGemmTileTraitsINSA_20SM90_TMA_LOAD_IM2COLENSA_14ComposedLayoutINSA_7SwizzleILi3ELi4ELi3EEENSA_18smem_ptr_flag_bitsILi16EEENSW_INSB_IJNSB_IJNSC_ILi8EEENSC_ILi32EEEEEENSB_IJSJ_SE_EEENSB_IJSE_NSC_ILi5EEEEEEEEENSB_IJNSB_IJSJ_NSC_ILi512EEEEEENSB_IJSE_SY_EEENSB_IJSY_NSC_ILi16384EEEEEEEEEEEEEvEENS15_INSA_23SM90_TMA_LOAD_MULTICASTENS17_IS19_S1B_NSW_INSB_IJNSB_IJS1C_S1C_EEES1F_S1H_EEENSB_IJS1K_S1L_NSB_IJSY_NSC_ILi4096EEEEEEEEEEEEEvEEEENS_8epilogue10collective6detail29Sm90TmaWarpSpecializedAdapterINS23_15DefaultEpilogueISM_NSB_IJNSB_IJlllEEESE_SY_EEES28_NS22_6thread17LinearCombinationISM_Li1EffLNS29_9ScaleType4KindE0ELNS_15FloatRoundStyleE2ESM_EENS_4gemm15EpilogueDefaultEEEEEvvEEEEvNT_6ParamsE --------------------------
	.section	.text._ZN7cutlass13device_kernelINS_4conv6kernel13ConvUniversalINS1_16ConvProblemShapeILNS1_8OperatorE0ELi2EEENS1_10collective14CollectiveConvINS1_46MainloopSm90TmaGmmaWarpSpecializedImplicitGemmILS5_0ELi5ELi2EN4cute5tupleIJNSA_1CILi2EEENSC_ILi1EEESE_EEENS1_36KernelImplicitTmaWarpSpecializedSm90ELi1EEENSB_IJNSC_ILi256EEENSC_ILi64EEENSB_IJSJ_EEEEEENS_6half_tESM_NSA_8TiledMMAINSA_8MMA_AtomIJNSA_4SM904GMMA25MMA_64x64x16_F32F16F16_SSILNSQ_5MajorE0ELSS_0ELNSQ_7ScaleInE1ELST_1EEEEEENSA_6LayoutINSB_IJSE_SE_SE_EEENSB_IJNSC_ILi0EEESY_SY_EEEEENSB_IJNSA_10UnderscoreES11_S11_EEEEENS7_6detail26Sm90ImplicitGemmTileTraitsINSA_20SM90_TMA_LOAD_IM2COLENSA_14ComposedLayoutINSA_7SwizzleILi3ELi4ELi3EEENSA_18smem_ptr_flag_bitsILi16EEENSW_INSB_IJNSB_IJNSC_ILi8EEENSC_ILi32EEEEEENSB_IJSJ_SE_EEENSB_IJSE_NSC_ILi5EEEEEEEEENSB_IJNSB_IJSJ_NSC_ILi512EEEEEENSB_IJSE_SY_EEENSB_IJSY_NSC_ILi16384EEEEEEEEEEEEEvEENS15_INSA_23SM90_TMA_LOAD_MULTICASTENS17_IS19_S1B_NSW_INSB_IJNSB_IJS1C_S1C_EEES1F_S1H_EEENSB_IJS1K_S1L_NSB_IJSY_NSC_ILi4096EEEEEEEEEEEEEvEEEENS_8epilogue10collective6detail29Sm90TmaWarpSpecializedAdapterINS23_15DefaultEpilogueISM_NSB_IJNSB_IJlllEEESE_SY_EEES28_NS22_6thread17LinearCombinationISM_Li1EffLNS29_9ScaleType4KindE0ELNS_15FloatRoundStyleE2ESM_EENS_4gemm15EpilogueDefaultEEEEEvvEEEEvNT_6ParamsE,"ax",@progbits
	.align	128
.text._ZN7cutlass13device_kernelINS_4conv6kernel13ConvUniversalINS1_16ConvProblemShapeILNS1_8OperatorE0ELi2EEENS1_10collective14CollectiveConvINS1_46MainloopSm90TmaGmmaWarpSpecializedImplicitGemmILS5_0ELi5ELi2EN4cute5tupleIJNSA_1CILi2EEENSC_ILi1EEESE_EEENS1_36KernelImplicitTmaWarpSpecializedSm90ELi1EEENSB_IJNSC_ILi256EEENSC_ILi64EEENSB_IJSJ_EEEEEENS_6half_tESM_NSA_8TiledMMAINSA_8MMA_AtomIJNSA_4SM904GMMA25MMA_64x64x16_F32F16F16_SSILNSQ_5MajorE0ELSS_0ELNSQ_7ScaleInE1ELST_1EEEEEENSA_6LayoutINSB_IJSE_SE_SE_EEENSB_IJNSC_ILi0EEESY_SY_EEEEENSB_IJNSA_10UnderscoreES11_S11_EEEEENS7_6detail26Sm90ImplicitGemmTileTraitsINSA_20SM90_TMA_LOAD_IM2COLENSA_14ComposedLayoutINSA_7SwizzleILi3ELi4ELi3EEENSA_18smem_ptr_flag_bitsILi16EEENSW_INSB_IJNSB_IJNSC_ILi8EEENSC_ILi32EEEEEENSB_IJSJ_SE_EEENSB_IJSE_NSC_ILi5EEEEEEEEENSB_IJNSB_IJSJ_NSC_ILi512EEEEEENSB_IJSE_SY_EEENSB_IJSY_NSC_ILi16384EEEEEEEEEEEEEvEENS15_INSA_23SM90_TMA_LOAD_MULTICASTENS17_IS19_S1B_NSW_INSB_IJNSB_IJS1C_S1C_EEES1F_S1H_EEENSB_IJS1K_S1L_NSB_IJSY_NSC_ILi4096EEEEEEEEEEEEEvEEEENS_8epilogue10collective6detail29Sm90TmaWarpSpecializedAdapterINS23_15DefaultEpilogueISM_NSB_IJNSB_IJlllEEESE_SY_EEES28_NS22_6thread17LinearCombinationISM_Li1EffLNS29_9ScaleType4KindE0ELNS_15FloatRoundStyleE2ESM_EENS_4gemm15EpilogueDefaultEEEEEvvEEEEvNT_6ParamsE:
        .type           _ZN7cutlass13device_kernelINS_4conv6kernel13ConvUniversalINS1_16ConvProblemShapeILNS1_8OperatorE0ELi2EEENS1_10collective14CollectiveConvINS1_46MainloopSm90TmaGmmaWarpSpecializedImplicitGemmILS5_0ELi5ELi2EN4cute5tupleIJNSA_1CILi2EEENSC_ILi1EEESE_EEENS1_36KernelImplicitTmaWarpSpecializedSm90ELi1EEENSB_IJNSC_ILi256EEENSC_ILi64EEENSB_IJSJ_EEEEEENS_6half_tESM_NSA_8TiledMMAINSA_8MMA_AtomIJNSA_4SM904GMMA25MMA_64x64x16_F32F16F16_SSILNSQ_5MajorE0ELSS_0ELNSQ_7ScaleInE1ELST_1EEEEEENSA_6LayoutINSB_IJSE_SE_SE_EEENSB_IJNSC_ILi0EEESY_SY_EEEEENSB_IJNSA_10UnderscoreES11_S11_EEEEENS7_6detail26Sm90ImplicitGemmTileTraitsINSA_20SM90_TMA_LOAD_IM2COLENSA_14ComposedLayoutINSA_7SwizzleILi3ELi4ELi3EEENSA_18smem_ptr_flag_bitsILi16EEENSW_INSB_IJNSB_IJNSC_ILi8EEENSC_ILi32EEEEEENSB_IJSJ_SE_EEENSB_IJSE_NSC_ILi5EEEEEEEEENSB_IJNSB_IJSJ_NSC_ILi512EEEEEENSB_IJSE_SY_EEENSB_IJSY_NSC_ILi16384EEEEEEEEEEEEEvEENS15_INSA_23SM90_TMA_LOAD_MULTICASTENS17_IS19_S1B_NSW_INSB_IJNSB_IJS1C_S1C_EEES1F_S1H_EEENSB_IJS1K_S1L_NSB_IJSY_NSC_ILi4096EEEEEEEEEEEEEvEEEENS_8epilogue10collective6detail29Sm90TmaWarpSpecializedAdapterINS23_15DefaultEpilogueISM_NSB_IJNSB_IJlllEEESE_SY_EEES28_NS22_6thread17LinearCombinationISM_Li1EffLNS29_9ScaleType4KindE0ELNS_15FloatRoundStyleE2ESM_EENS_4gemm15EpilogueDefaultEEEEEvvEEEEvNT_6ParamsE,@function
        .size           _ZN7cutlass13device_kernelINS_4conv6kernel13ConvUniversalINS1_16ConvProblemShapeILNS1_8OperatorE0ELi2EEENS1_10collective14CollectiveConvINS1_46MainloopSm90TmaGmmaWarpSpecializedImplicitGemmILS5_0ELi5ELi2EN4cute5tupleIJNSA_1CILi2EEENSC_ILi1EEESE_EEENS1_36KernelImplicitTmaWarpSpecializedSm90ELi1EEENSB_IJNSC_ILi256EEENSC_ILi64EEENSB_IJSJ_EEEEEENS_6half_tESM_NSA_8TiledMMAINSA_8MMA_AtomIJNSA_4SM904GMMA25MMA_64x64x16_F32F16F16_SSILNSQ_5MajorE0ELSS_0ELNSQ_7ScaleInE1ELST_1EEEEEENSA_6LayoutINSB_IJSE_SE_SE_EEENSB_IJNSC_ILi0EEESY_SY_EEEEENSB_IJNSA_10UnderscoreES11_S11_EEEEENS7_6detail26Sm90ImplicitGemmTileTraitsINSA_20SM90_TMA_LOAD_IM2COLENSA_14ComposedLayoutINSA_7SwizzleILi3ELi4ELi3EEENSA_18smem_ptr_flag_bitsILi16EEENSW_INSB_IJNSB_IJNSC_ILi8EEENSC_ILi32EEEEEENSB_IJSJ_SE_EEENSB_IJSE_NSC_ILi5EEEEEEEEENSB_IJNSB_IJSJ_NSC_ILi512EEEEEENSB_IJSE_SY_EEENSB_IJSY_NSC_ILi16384EEEEEEEEEEEEEvEENS15_INSA_23SM90_TMA_LOAD_MULTICASTENS17_IS19_S1B_NSW_INSB_IJNSB_IJS1C_S1C_EEES1F_S1H_EEENSB_IJS1K_S1L_NSB_IJSY_NSC_ILi4096EEEEEEEEEEEEEvEEEENS_8epilogue10collective6detail29Sm90TmaWarpSpecializedAdapterINS23_15DefaultEpilogueISM_NSB_IJNSB_IJlllEEESE_SY_EEES28_NS22_6thread17LinearCombinationISM_Li1EffLNS29_9ScaleType4KindE0ELNS_15FloatRoundStyleE2ESM_EENS_4gemm15EpilogueDefaultEEEEEvvEEEEvNT_6ParamsE,(.L_x_260 - _ZN7cutlass13device_kernelINS_4conv6kernel13ConvUniversalINS1_16ConvProblemShapeILNS1_8OperatorE0ELi2EEENS1_10collective14CollectiveConvINS1_46MainloopSm90TmaGmmaWarpSpecializedImplicitGemmILS5_0ELi5ELi2EN4cute5tupleIJNSA_1CILi2EEENSC_ILi1EEESE_EEENS1_36KernelImplicitTmaWarpSpecializedSm90ELi1EEENSB_IJNSC_ILi256EEENSC_ILi64EEENSB_IJSJ_EEEEEENS_6half_tESM_NSA_8TiledMMAINSA_8MMA_AtomIJNSA_4SM904GMMA25MMA_64x64x16_F32F16F16_SSILNSQ_5MajorE0ELSS_0ELNSQ_7ScaleInE1ELST_1EEEEEENSA_6LayoutINSB_IJSE_SE_SE_EEENSB_IJNSC_ILi0EEESY_SY_EEEEENSB_IJNSA_10UnderscoreES11_S11_EEEEENS7_6detail26Sm90ImplicitGemmTileTraitsINSA_20SM90_TMA_LOAD_IM2COLENSA_14ComposedLayoutINSA_7SwizzleILi3ELi4ELi3EEENSA_18smem_ptr_flag_bitsILi16EEENSW_INSB_IJNSB_IJNSC_ILi8EEENSC_ILi32EEEEEENSB_IJSJ_SE_EEENSB_IJSE_NSC_ILi5EEEEEEEEENSB_IJNSB_IJSJ_NSC_ILi512EEEEEENSB_IJSE_SY_EEENSB_IJSY_NSC_ILi16384EEEEEEEEEEEEEvEENS15_INSA_23SM90_TMA_LOAD_MULTICASTENS17_IS19_S1B_NSW_INSB_IJNSB_IJS1C_S1C_EEES1F_S1H_EEENSB_IJS1K_S1L_NSB_IJSY_NSC_ILi4096EEEEEEEEEEEEEvEEEENS_8epilogue10collective6detail29Sm90TmaWarpSpecializedAdapterINS23_15DefaultEpilogueISM_NSB_IJNSB_IJlllEEESE_SY_EEES28_NS22_6thread17LinearCombinationISM_Li1EffLNS29_9ScaleType4KindE0ELNS_15FloatRoundStyleE2ESM_EENS_4gemm15EpilogueDefaultEEEEEvvEEEEvNT_6ParamsE)
        .other          _ZN7cutlass13device_kernelINS_4conv6kernel13ConvUniversalINS1_16ConvProblemShapeILNS1_8OperatorE0ELi2EEENS1_10collective14CollectiveConvINS1_46MainloopSm90TmaGmmaWarpSpecializedImplicitGemmILS5_0ELi5ELi2EN4cute5tupleIJNSA_1CILi2EEENSC_ILi1EEESE_EEENS1_36KernelImplicitTmaWarpSpecializedSm90ELi1EEENSB_IJNSC_ILi256EEENSC_ILi64EEENSB_IJSJ_EEEEEENS_6half_tESM_NSA_8TiledMMAINSA_8MMA_AtomIJNSA_4SM904GMMA25MMA_64x64x16_F32F16F16_SSILNSQ_5MajorE0ELSS_0ELNSQ_7ScaleInE1ELST_1EEEEEENSA_6LayoutINSB_IJSE_SE_SE_EEENSB_IJNSC_ILi0EEESY_SY_EEEEENSB_IJNSA_10UnderscoreES11_S11_EEEEENS7_6detail26Sm90ImplicitGemmTileTraitsINSA_20SM90_TMA_LOAD_IM2COLENSA_14ComposedLayoutINSA_7SwizzleILi3ELi4ELi3EEENSA_18smem_ptr_flag_bitsILi16EEENSW_INSB_IJNSB_IJNSC_ILi8EEENSC_ILi32EEEEEENSB_IJSJ_SE_EEENSB_IJSE_NSC_ILi5EEEEEEEEENSB_IJNSB_IJSJ_NSC_ILi512EEEEEENSB_IJSE_SY_EEENSB_IJSY_NSC_ILi16384EEEEEEEEEEEEEvEENS15_INSA_23SM90_TMA_LOAD_MULTICASTENS17_IS19_S1B_NSW_INSB_IJNSB_IJS1C_S1C_EEES1F_S1H_EEENSB_IJS1K_S1L_NSB_IJSY_NSC_ILi4096EEEEEEEEEEEEEvEEEENS_8epilogue10collective6detail29Sm90TmaWarpSpecializedAdapterINS23_15DefaultEpilogueISM_NSB_IJNSB_IJlllEEESE_SY_EEES28_NS22_6thread17LinearCombinationISM_Li1EffLNS29_9ScaleType4KindE0ELNS_15FloatRoundStyleE2ESM_EENS_4gemm15EpilogueDefaultEEEEEvvEEEEvNT_6ParamsE,@"STO_CUDA_ENTRY STV_DEFAULT"
_ZN7cutlass13device_kernelINS_4conv6kernel13ConvUniversalINS1_16ConvProblemShapeILNS1_8OperatorE0ELi2EEENS1_10collective14CollectiveConvINS1_46MainloopSm90TmaGmmaWarpSpecializedImplicitGemmILS5_0ELi5ELi2EN4cute5tupleIJNSA_1CILi2EEENSC_ILi1EEESE_EEENS1_36KernelImplicitTmaWarpSpecializedSm90ELi1EEENSB_IJNSC_ILi256EEENSC_ILi64EEENSB_IJSJ_EEEEEENS_6half_tESM_NSA_8TiledMMAINSA_8MMA_AtomIJNSA_4SM904GMMA25MMA_64x64x16_F32F16F16_SSILNSQ_5MajorE0ELSS_0ELNSQ_7ScaleInE1ELST_1EEEEEENSA_6LayoutINSB_IJSE_SE_SE_EEENSB_IJNSC_ILi0EEESY_SY_EEEEENSB_IJNSA_10UnderscoreES11_S11_EEEEENS7_6detail26Sm90ImplicitGemmTileTraitsINSA_20SM90_TMA_LOAD_IM2COLENSA_14ComposedLayoutINSA_7SwizzleILi3ELi4ELi3EEENSA_18smem_ptr_flag_bitsILi16EEENSW_INSB_IJNSB_IJNSC_ILi8EEENSC_ILi32EEEEEENSB_IJSJ_SE_EEENSB_IJSE_NSC_ILi5EEEEEEEEENSB_IJNSB_IJSJ_NSC_ILi512EEEEEENSB_IJSE_SY_EEENSB_IJSY_NSC_ILi16384EEEEEEEEEEEEEvEENS15_INSA_23SM90_TMA_LOAD_MULTICASTENS17_IS19_S1B_NSW_INSB_IJNSB_IJS1C_S1C_EEES1F_S1H_EEENSB_IJS1K_S1L_NSB_IJSY_NSC_ILi4096EEEEEEEEEEEEEvEEEENS_8epilogue10collective6detail29Sm90TmaWarpSpecializedAdapterINS23_15DefaultEpilogueISM_NSB_IJNSB_IJlllEEESE_SY_EEES28_NS22_6thread17LinearCombinationISM_Li1EffLNS29_9ScaleType4KindE0ELNS_15FloatRoundStyleE2ESM_EENS_4gemm15EpilogueDefaultEEEEEvvEEEEvNT_6ParamsE:
[----:B------:R-:W-:Y:S01]  /*0000*/  LDC R1, c[0x0][0x28] ;  /* 0x00000a00ff017b82 */ /* 0x000fe20000000800 */
[----:B------:R-:W0:Y:S01]  /*0010*/  S2R R9, SR_TID.X ;  /* 0x0000000000097919 */ /* 0x000e220000002100 */
[----:B------:R-:W-:Y:S01]  /*0020*/  ELECT P0, URZ, PT ;  /* 0x00000000003f782f */ /* 0x000fe20003800000 */
[----:B------:R-:W-:Y:S01]  /*0030*/  BSSY B0, `(.L_x_0) ;  /* 0x0000010000007945 */ /* 0x000fe20003800000 */
[----:B------:R-:W1:Y:S01]  /*0040*/  S2R R10, SR_CTAID.X ;  /* 0x00000000000a7919 */ /* 0x000e620000002500 */
[--C-:B0-----:R-:W-:Y:S02]  /*0050*/  SHF.R.U32.HI R0, RZ, 0x5, R9.reuse ;  /* 0x00000005ff007819 */ /* 0x101fe40000011609 */
[----:B------:R-:W-:-:S03]  /*0060*/  SHF.R.U32.HI R3, RZ, 0x7, R9 ;  /* 0x00000007ff037819 */ /* 0x000fc60000011609 */
[----:B------:R-:W0:Y:S04]  /*0070*/  SHFL.IDX PT, R2, R0, RZ, 0x1f ;  /* 0x00001fff00027589 */ /* 0x000e2800000e0000 */
[----:B------:R2:W3:Y:S01]  /*0080*/  SHFL.IDX PT, R8, R3, RZ, 0x1f ;  /* 0x00001fff03087589 */ /* 0x0004e200000e0000 */
[----:B0-----:R-:W-:-:S13]  /*0090*/  ISETP.NE.OR P0, PT, R2, RZ, !P0 ;  /* 0x000000ff0200720c */ /* 0x001fda0004705670 */
[----:B-123--:R-:W-:Y:S05]  /*00a0*/  @P0 BRA `(.L_x_1) ;  /* 0x0000000000200947 */ /* 0x00efea0003800000 */
[----:B------:R-:W-:Y:S02]  /*00b0*/  ULDC.64 UR4, c[0x0][0x198] ;  /* 0x0000660000047ab9 */ /* 0x000fe40000000a00 */
[----:B------:R-:W-:Y:S02]  /*00c0*/  UIADD3 UR6, UP0, UR4, 0xf0, URZ ;  /* 0x000000f004067890 */ /* 0x000fe4000ff1e03f */
[----:B------:R-:W-:Y:S02]  /*00d0*/  UIADD3 UR4, UP1, UR4, 0x1f0, URZ ;  /* 0x000001f004047890 */ /* 0x000fe4000ff3e03f */
[----:B------:R-:W-:Y:S02]  /*00e0*/  UIADD3.X UR7, URZ, UR5, URZ, UP0, !UPT ;  /* 0x000000053f077290 */ /* 0x000fe400087fe43f */
[----:B------:R-:W-:-:S07]  /*00f0*/  UIADD3.X UR5, URZ, UR5, URZ, UP1, !UPT ;  /* 0x000000053f057290 */ /* 0x000fce0008ffe43f */
[----:B------:R0:W-:Y:S02]  /*0100*/  UTMACCTL.PF [UR6] ;  /* 0x00000000060079b9 */ /* 0x0001e40008040000 */
[----:B------:R0:W-:Y:S02]  /*0110*/  UTMACCTL.PF [UR4] ;  /* 0x00000000040079b9 */ /* 0x0001e40008040000 */
[----:B0-----:R-:W-:Y:S01]  /*0120*/  NOP ;  /* 0x0000000000007918 */ /* 0x001fe20000000000 */
.L_x_1:
[----:B------:R-:W-:Y:S05]  /*0130*/  BSYNC B0 ;  /* 0x0000000000007941 */ /* 0x000fea0003800000 */
.L_x_0:
[----:B------:R-:W0:Y:S01]  /*0140*/  SHFL.IDX PT, R0, R0, RZ, 0x1f ;  /* 0x00001fff00007589 */ /* 0x000e2200000e0000 */
[----:B------:R-:W-:Y:S02]  /*0150*/  SHF.R.S32.HI R4, RZ, 0x1f, R9 ;  /* 0x0000001fff047819 */ /* 0x000fe40000011409 */
[----:B------:R-:W-:Y:S01]  /*0160*/  I2FP.F32.U32 R6, R10 ;  /* 0x0000000a00067245 */ /* 0x000fe20000201000 */
[----:B------:R-:W1:Y:S01]  /*0170*/  S2R R13, SR_CTAID.Y ;  /* 0x00000000000d7919 */ /* 0x000e620000002600 */
[----:B------:R-:W-:-:S04]  /*0180*/  LEA.HI R4, R4, R9, RZ, 0x7 ;  /* 0x0000000904047211 */ /* 0x000fc800078f38ff */
[----:B------:R-:W-:-:S05]  /*0190*/  LOP3.LUT R4, R4, 0xffffff80, RZ, 0xc0, !PT ;  /* 0xffffff8004047812 */ /* 0x000fca00078ec0ff */
[----:B------:R-:W-:-:S05]  /*01a0*/  IMAD.IADD R12, R9, 0x1, -R4 ;  /* 0x00000001090c7824 */ /* 0x000fca00078e0a04 */
[----:B------:R-:W-:-:S04]  /*01b0*/  SHF.R.S32.HI R3, RZ, 0x1f, R12 ;  /* 0x0000001fff037819 */ /* 0x000fc8000001140c */
[----:B------:R-:W-:Y:S02]  /*01c0*/  LEA.HI R3, R3, R12, RZ, 0x3 ;  /* 0x0000000c03037211 */ /* 0x000fe400078f18ff */
[----:B0-----:R-:W-:Y:S02]  /*01d0*/  ISETP.NE.AND P0, PT, R0, RZ, PT ;  /* 0x000000ff0000720c */ /* 0x001fe40003f05270 */
[--C-:B------:R-:W-:Y:S02]  /*01e0*/  SHF.R.S32.HI R4, RZ, 0x3, R3.reuse ;  /* 0x00000003ff047819 */ /* 0x100fe40000011403 */
[----:B------:R-:W-:Y:S02]  /*01f0*/  SHF.R.S32.HI R3, RZ, 0x1f, R3 ;  /* 0x0000001fff037819 */ /* 0x000fe40000011403 */
[----:B------:R-:W-:-:S07]  /*0200*/  SHF.R.S32.HI R5, RZ, 0x1f, R0 ;  /* 0x0000001fff057819 */ /* 0x000fce0000011400 */
[----:B-1----:R-:W-:Y:S05]  /*0210*/  @P0 BRA `(.L_x_2) ;  /* 0x0000000000600947 */ /* 0x002fea0003800000 */
[----:B------:R-:W0:Y:S01]  /*0220*/  S2UR UR8, SR_CgaCtaId ;  /* 0x00000000000879c3 */ /* 0x000e220000008800 */
[----:B------:R-:W-:Y:S01]  /*0230*/  UMOV UR4, 0x400 ;  /* 0x0000040000047882 */ /* 0x000fe20000000000 */
[----:B------:R-:W-:Y:S01]  /*0240*/  UMOV UR5, 0x1 ;  /* 0x0000000100057882 */ /* 0x000fe20000000000 */
[----:B------:R-:W-:Y:S01]  /*0250*/  UMOV UR6, 0x2 ;  /* 0x0000000200067882 */ /* 0x000fe20000000000 */
[----:B------:R-:W-:Y:S01]  /*0260*/  ELECT P0, URZ, PT ;  /* 0x00000000003f782f */ /* 0x000fe20003800000 */
[----:B------:R-:W-:-:S04]  /*0270*/  UIADD3 UR6, -UR6, 0x100000, URZ ;  /* 0x0010000006067890 */ /* 0x000fc8000fffe13f */
[----:B------:R-:W-:Y:S02]  /*0280*/  USHF.L.U32 UR7, UR6, 0xb, URZ ;  /* 0x0000000b06077899 */ /* 0x000fe4000800063f */
[----:B------:R-:W-:Y:S02]  /*0290*/  USHF.L.U32 UR6, UR6, 0x1, URZ ;  /* 0x0000000106067899 */ /* 0x000fe4000800063f */
[----:B0-----:R-:W-:Y:S02]  /*02a0*/  ULEA UR8, UR8, UR4, 0x18 ;  /* 0x0000000408087291 */ /* 0x001fe4000f8ec03f */
[----:B------:R-:W-:-:S04]  /*02b0*/  UIADD3 UR4, -UR5, 0x100000, URZ ;  /* 0x0010000005047890 */ /* 0x000fc8000fffe13f */
[----:B------:R-:W-:Y:S02]  /*02c0*/  USHF.L.U32 UR5, UR4, 0xb, URZ ;  /* 0x0000000b04057899 */ /* 0x000fe4000800063f */
[----:B------:R-:W-:Y:S01]  /*02d0*/  USHF.L.U32 UR4, UR4, 0x1, URZ ;  /* 0x0000000104047899 */ /* 0x000fe2000800063f */
[----:B------:R-:W0:Y:S11]  /*02e0*/  FENCE.VIEW.ASYNC.S ;  /* 0x00000000000073c6 */ /* 0x000e360000000000 */
[----:B0-----:R0:W1:Y:S01]  /*02f0*/  SYNCS.EXCH.64 URZ, [UR8+0x32000], UR4 ;  /* 0x03200004083f75b2 */ /* 0x0010620008000100 */
[----:B------:R0:W2:Y:S01]  /*0300*/  SYNCS.EXCH.64 URZ, [UR8+0x32028], UR6 ;  /* 0x03202806083f75b2 */ /* 0x0000a20008000100 */
[----:B------:R0:W3:Y:S01]  /*0310*/  SYNCS.EXCH.64 URZ, [UR8+0x32008], UR4 ;  /* 0x03200804083f75b2 */ /* 0x0000e20008000100 */
[----:B------:R0:W4:Y:S01]  /*0320*/  SYNCS.EXCH.64 URZ, [UR8+0x32030], UR6 ;  /* 0x03203006083f75b2 */ /* 0x0001220008000100 */
[----:B------:R0:W0:Y:S01]  /*0330*/  SYNCS.EXCH.64 URZ, [UR8+0x32010], UR4 ;  /* 0x03201004083f75b2 */ /* 0x0000220008000100 */
[----:B------:R0:W0:Y:S01]  /*0340*/  SYNCS.EXCH.64 URZ, [UR8+0x32038], UR6 ;  /* 0x03203806083f75b2 */ /* 0x0000220008000100 */
[----:B------:R0:W0:Y:S01]  /*0350*/  SYNCS.EXCH.64 URZ, [UR8+0x32018], UR4 ;  /* 0x03201804083f75b2 */ /* 0x0000220008000100 */
[----:B------:R0:W0:Y:S01]  /*0360*/  SYNCS.EXCH.64 URZ, [UR8+0x32040], UR6 ;  /* 0x03204006083f75b2 */ /* 0x0000220008000100 */
[----:B------:R0:W0:Y:S01]  /*0370*/  SYNCS.EXCH.64 URZ, [UR8+0x32020], UR4 ;  /* 0x03202004083f75b2 */ /* 0x0000220008000100 */
[----:B------:R0:W0:Y:S01]  /*0380*/  SYNCS.EXCH.64 URZ, [UR8+0x32048], UR6 ;  /* 0x03204806083f75b2 */ /* 0x0000220008000100 */
[----:B------:R-:W-:Y:S01]  /*0390*/  NOP ;  /* 0x0000000000007918 */ /* 0x000fe20000000000 */
.L_x_2:
[----:B0-----:R-:W-:Y:S01]  /*03a0*/  ULDC UR4, c[0x0][0x150] ;  /* 0x0000540000047ab9 */ /* 0x001fe20000000800 */
[----:B------:R-:W-:Y:S01]  /*03b0*/  LEA.HI R3, R3, R4, RZ, 0x2 ;  /* 0x0000000403037211 */ /* 0x000fe200078f10ff */
[----:B------:R-:W-:Y:S01]  /*03c0*/  FMUL R6, R6, UR4 ;  /* 0x0000000406067c20 */ /* 0x000fe20008400000 */
[----:B------:R-:W-:Y:S01]  /*03d0*/  LEA.HI R5, R5, R0, RZ, 0x2 ;  /* 0x0000000005057211 */ /* 0x000fe200078f10ff */
[----:B------:R-:W-:Y:S01]  /*03e0*/  ULDC UR4, c[0x0][0x154] ;  /* 0x0000550000047ab9 */ /* 0x000fe20000000800 */
[----:B------:R-:W-:Y:S01]  /*03f0*/  LOP3.LUT R3, R3, 0xfffffffc, RZ, 0xc0, !PT ;  /* 0xfffffffc03037812 */ /* 0x000fe200078ec0ff */
[----:B------:R-:W0:Y:S01]  /*0400*/  LDC R11, c[0x0][0x140] ;  /* 0x00005000ff0b7b82 */ /* 0x000e220000000800 */
[----:B------:R-:W-:Y:S01]  /*0410*/  LOP3.LUT R5, R5, 0x3ffffffc, RZ, 0xc0, !PT ;  /* 0x3ffffffc05057812 */ /* 0x000fe200078ec0ff */
[----:B------:R-:W5:Y:S01]  /*0420*/  F2I.U32.TRUNC.NTZ R6, R6 ;  /* 0x0000000600067305 */ /* 0x000f62000020f000 */
[----:B------:R-:W-:Y:S01]  /*0430*/  LOP3.LUT P0, RZ, R12, 0x7, RZ, 0xc0, !PT ;  /* 0x000000070cff7812 */ /* 0x000fe2000780c0ff */
[----:B------:R-:W-:Y:S01]  /*0440*/  IMAD.IADD R3, R4, 0x1, -R3 ;  /* 0x0000000104037824 */ /* 0x000fe200078e0a03 */
[----:B------:R-:W-:Y:S01]  /*0450*/  I2FP.F32.U32 R4, R13 ;  /* 0x0000000d00047245 */ /* 0x000fe20000201000 */
[----:B------:R-:W-:Y:S01]  /*0460*/  IMAD.IADD R0, R0, 0x1, -R5 ;  /* 0x0000000100007824 */ /* 0x000fe200078e0a05 */
[----:B------:R-:W-:Y:S01]  /*0470*/  ISETP.NE.AND P3, PT, R8, 0x1, PT ;  /* 0x000000010800780c */ /* 0x000fe20003f65270 */
[----:B------:R-:W-:Y:S01]  /*0480*/  NOP ;  /* 0x0000000000007918 */ /* 0x000fe20000000000 */
[----:B------:R-:W-:Y:S01]  /*0490*/  NOP ;  /* 0x0000000000007918 */ /* 0x000fe20000000000 */
[----:B------:R-:W-:-:S02]  /*04a0*/  IMAD R0, R0, 0x4, R3 ;  /* 0x0000000400007824 */ /* 0x000fc400078e0203 */
[----:B------:R-:W-:Y:S01]  /*04b0*/  FMUL R7, R4, UR4 ;  /* 0x0000000404077c20 */ /* 0x000fe20008400000 */
[----:B------:R-:W-:Y:S02]  /*04c0*/  ULDC UR4, c[0x0][0x144] ;  /* 0x0000510000047ab9 */ /* 0x000fe40000000800 */
[C---:B------:R-:W-:Y:S01]  /*04d0*/  LEA.HI R3, R0.reuse, R0, RZ, 0x1 ;  /* 0x0000000000037211 */ /* 0x040fe200078f08ff */
[----:B-----5:R-:W-:Y:S02]  /*04e0*/  IMAD.MOV R5, RZ, RZ, -R6 ;  /* 0x000000ffff057224 */ /* 0x020fe400078e0a06 */
[----:B------:R-:W5:Y:S01]  /*04f0*/  F2I.U32.TRUNC.NTZ R7, R7 ;  /* 0x0000000700077305 */ /* 0x000f62000020f000 */
[----:B------:R-:W-:Y:S01]  /*0500*/  LOP3.LUT R3, R3, 0xfffffffe, RZ, 0xc0, !PT ;  /* 0xfffffffe03037812 */ /* 0x000fe200078ec0ff */
[----:B------:R-:W-:Y:S01]  /*0510*/  IMAD R4, R5, UR4, R10 ;  /* 0x0000000405047c24 */ /* 0x000fe2000f8e020a */
[----:B------:R-:W-:Y:S01]  /*0520*/  ULDC UR4, c[0x0][0x148] ;  /* 0x0000520000047ab9 */ /* 0x000fe20000000800 */
[C---:B------:R-:W-:Y:S01]  /*0530*/  IMAD.SHL.U32 R5, R0.reuse, 0x4, RZ ;  /* 0x0000000400057824 */ /* 0x040fe200078e00ff */
[----:B0-----:R-:W-:Y:S01]  /*0540*/  ISETP.EQ.U32.AND P1, PT, R11, 0x1, PT ;  /* 0x000000010b00780c */ /* 0x001fe20003f22070 */
[----:B------:R-:W-:-:S03]  /*0550*/  IMAD.IADD R3, R0, 0x1, -R3 ;  /* 0x0000000100037824 */ /* 0x000fc600078e0a03 */
[----:B------:R-:W-:Y:S02]  /*0560*/  LOP3.LUT R0, R0, 0xc, R5, 0x78, !PT ;  /* 0x0000000c00007812 */ /* 0x000fe400078e7805 */
[----:B------:R-:W-:Y:S02]  /*0570*/  ISETP.NE.AND P4, PT, R3, R4, PT ;  /* 0x000000040300720c */ /* 0x000fe40003f85270 */
[----:B------:R-:W-:Y:S01]  /*0580*/  SHF.R.S32.HI R3, RZ, 0x1f, R2 ;  /* 0x0000001fff037819 */ /* 0x000fe20000011402 */
[----:B-----5:R-:W-:Y:S01]  /*0590*/  IMAD.MOV R6, RZ, RZ, -R7 ;  /* 0x000000ffff067224 */ /* 0x020fe200078e0a07 */
[----:B------:R-:W-:Y:S02]  /*05a0*/  ISETP.LT.U32.AND P0, PT, R0, 0x2, !P0 ;  /* 0x000000020000780c */ /* 0x000fe40004701070 */
[----:B------:R-:W-:Y:S01]  /*05b0*/  LEA.HI R3, R3, R2, RZ, 0x2 ;  /* 0x0000000203037211 */ /* 0x000fe200078f10ff */
[----:B------:R-:W-:-:S03]  /*05c0*/  IMAD R7, R6, UR4, R13 ;  /* 0x0000000406077c24 */ /* 0x000fc6000f8e020d */
[----:B------:R-:W-:-:S03]  /*05d0*/  LOP3.LUT R3, R3, 0xfffffffc, RZ, 0xc0, !PT ;  /* 0xfffffffc03037812 */ /* 0x000fc600078ec0ff */
[----:B------:R-:W-:Y:S02]  /*05e0*/  @P4 LEA.HI R4, R0, R0, RZ, 0x1 ;  /* 0x0000000000044211 */ /* 0x000fe400078f08ff */
[----:B------:R-:W-:Y:S01]  /*05f0*/  IMAD.IADD R5, R2, 0x1, -R3 ;  /* 0x0000000102057824 */ /* 0x000fe200078e0a03 */
[----:B------:R-:W-:Y:S02]  /*0600*/  SEL R3, RZ, 0x1, !P0 ;  /* 0x00000001ff037807 */ /* 0x000fe40004000000 */
[----:B------:R-:W-:Y:S02]  /*0610*/  @P4 SHF.R.S32.HI R4, RZ, 0x1, R4 ;  /* 0x00000001ff044819 */ /* 0x000fe40000011404 */
[----:B------:R-:W-:Y:S02]  /*0620*/  LOP3.LUT P2, RZ, R8, R5, RZ, 0xfc, !PT ;  /* 0x0000000508ff7212 */ /* 0x000fe4000784fcff */
[----:B------:R-:W-:Y:S01]  /*0630*/  @P4 ISETP.NE.AND P5, PT, R4, R7, PT ;  /* 0x000000070400420c */ /* 0x000fe20003fa5270 */
[----:B------:R-:W-:Y:S01]  /*0640*/  IMAD.MOV.U32 R4, RZ, RZ, 0x1 ;  /* 0x00000001ff047424 */ /* 0x000fe200078e00ff */
[----:B------:R-:W-:-:S02]  /*0650*/  SEL R2, RZ, 0x1, P2 ;  /* 0x00000001ff027807 */ /* 0x000fc40001000000 */
[----:B------:R-:W-:Y:S02]  /*0660*/  @P4 SEL R4, RZ, 0x1, P5 ;  /* 0x00000001ff044807 */ /* 0x000fe40002800000 */
[----:B------:R-:W-:Y:S02]  /*0670*/  SEL R2, R2, 0x2, P3 ;  /* 0x0000000202027807 */ /* 0x000fe40001800000 */
[----:B------:R-:W-:Y:S01]  /*0680*/  LOP3.LUT R4, R4, R3, RZ, 0xc0, !PT ;  /* 0x0000000304047212 */ /* 0x000fe200078ec0ff */
[----:B------:R-:W-:Y:S06]  /*0690*/  @!P1 BRA `(.L_x_3) ;  /* 0x0000000000089947 */ /* 0x000fec0003800000 */
[----:B-1234-:R-:W-:Y:S01]  /*06a0*/  UCGABAR_ARV ;  /* 0x00000000000079c7 */ /* 0x01efe20008000000 */
[----:B------:R-:W-:Y:S05]  /*06b0*/  BRA `(.L_x_4) ;  /* 0x0000000000047947 */ /* 0x000fea0003800000 */
.L_x_3:
[----:B-1234-:R-:W-:Y:S01]  /*06c0*/  NOP ;  /* 0x0000000000007918 */ /* 0x01efe20000000000 */
.L_x_4:
[----:B------:R-:W-:Y:S01]  /*06d0*/  ULDC.64 UR4, c[0x0][0x598] ;  /* 0x0001660000047ab9 */ /* 0x000fe20000000a00 */
[----:B------:R-:W-:Y:S01]  /*06e0*/  ULDC.64 UR12, c[0x0][0x208] ;  /* 0x00008200000c7ab9 */ /* 0x000fe20000000a00 */
[----:B------:R-:W-:-:S04]  /*06f0*/  ISETP.NE.U32.AND P0, PT, RZ, UR4, PT ;  /* 0x00000004ff007c0c */ /* 0x000fc8000bf05070 */
[----:B------:R-:W-:-:S13]  /*0700*/  ISETP.NE.AND.EX P0, PT, RZ, UR5, PT, P0 ;  /* 0x00000005ff007c0c */ /* 0x000fda000bf05300 */
[----:B------:R-:W-:Y:S05]  /*0710*/  @!P0 BRA `(.L_x_5) ;  /* 0x00000000001c8947 */ /* 0x000fea0003800000 */
[----:B------:R-:W0:Y:S02]  /*0720*/  LDC.64 R6, c[0x0][0x598] ;  /* 0x00016600ff067b82 */ /* 0x000e240000000a00 */
[----:B0-----:R-:W2:Y:S02]  /*0730*/  LDG.E.64 R6, desc[UR12][R6.64] ;  /* 0x0000000c06067981 */ /* 0x001ea4000c1e1b00 */
[----:B--2---:R-:W-:-:S04]  /*0740*/  ISETP.NE.U32.AND P0, PT, R6, RZ, PT ;  /* 0x000000ff0600720c */ /* 0x004fc80003f05070 */
[----:B------:R-:W-:-:S13]  /*0750*/  ISETP.NE.AND.EX P0, PT, R7, RZ, PT, P0 ;  /* 0x000000ff0700720c */ /* 0x000fda0003f05300 */
[----:B------:R-:W-:Y:S05]  /*0760*/  @!P0 BRA `(.L_x_5) ;  /* 0x0000000000088947 */ /* 0x000fea0003800000 */
[----:B------:R0:W5:Y:S01]  /*0770*/  LD.E R11, desc[UR12][R6.64] ;  /* 0x0000000c060b7980 */ /* 0x000162000c101900 */
[----:B------:R-:W-:Y:S05]  /*0780*/  BRA `(.L_x_6) ;  /* 0x0000000000207947 */ /* 0x000fea0003800000 */
.L_x_5:
[----:B------:R-:W-:Y:S02]  /*0790*/  ULDC.64 UR4, c[0x0][0x588] ;  /* 0x0001620000047ab9 */ /* 0x000fe40000000a00 */
[----:B------:R-:W-:-:S04]  /*07a0*/  ISETP.NE.U32.AND P0, PT, RZ, UR4, PT ;  /* 0x00000004ff007c0c */ /* 0x000fc8000bf05070 */
[----:B------:R-:W-:-:S13]  /*07b0*/  ISETP.NE.AND.EX P0, PT, RZ, UR5, PT, P0 ;  /* 0x00000005ff007c0c */ /* 0x000fda000bf05300 */
[----:B------:R-:W-:Y:S05]  /*07c0*/  @!P0 BRA `(.L_x_7) ;  /* 0x00000000000c8947 */ /* 0x000fea0003800000 */
[----:B------:R-:W0:Y:S02]  /*07d0*/  LDC.64 R6, c[0x0][0x588] ;  /* 0x00016200ff067b82 */ /* 0x000e240000000a00 */
[----:B0-----:R1:W5:Y:S01]  /*07e0*/  LDG.E R11, desc[UR12][R6.64] ;  /* 0x0000000c060b7981 */ /* 0x001362000c1e1900 */
[----:B------:R-:W-:Y:S05]  /*07f0*/  BRA `(.L_x_6) ;  /* 0x0000000000047947 */ /* 0x000fea0003800000 */
.L_x_7:
[----:B------:R-:W2:Y:S02]  /*0800*/  LDC R11, c[0x0][0x580] ;  /* 0x00016000ff0b7b82 */ /* 0x000ea40000000800 */
.L_x_6:
[----:B------:R-:W-:Y:S02]  /*0810*/  ULDC.64 UR4, c[0x0][0x5a0] ;  /* 0x0001680000047ab9 */ /* 0x000fe40000000a00 */
[----:B------:R-:W-:-:S04]  /*0820*/  ISETP.NE.U32.AND P0, PT, RZ, UR4, PT ;  /* 0x00000004ff007c0c */ /* 0x000fc8000bf05070 */
[----:B------:R-:W-:-:S13]  /*0830*/  ISETP.NE.AND.EX P0, PT, RZ, UR5, PT, P0 ;  /* 0x00000005ff007c0c */ /* 0x000fda000bf05300 */
[----:B------:R-:W-:Y:S05]  /*0840*/  @!P0 BRA `(.L_x_8) ;  /* 0x00000000001c8947 */ /* 0x000fea0003800000 */
[----:B01----:R-:W0:Y:S02]  /*0850*/  LDC.64 R6, c[0x0][0x5a0] ;  /* 0x00016800ff067b82 */ /* 0x003e240000000a00 */
[----:B0-----:R-:W3:Y:S02]  /*0860*/  LDG.E.64 R6, desc[UR12][R6.64] ;  /* 0x0000000c06067981 */ /* 0x001ee4000c1e1b00 */
[----:B---3--:R-:W-:-:S04]  /*0870*/  ISETP.NE.U32.AND P0, PT, R6, RZ, PT ;  /* 0x000000ff0600720c */ /* 0x008fc80003f05070 */
[----:B------:R-:W-:-:S13]  /*0880*/  ISETP.NE.AND.EX P0, PT, R7, RZ, PT, P0 ;  /* 0x000000ff0700720c */ /* 0x000fda0003f05300 */
[----:B------:R-:W-:Y:S05]  /*0890*/  @!P0 BRA `(.L_x_8) ;  /* 0x0000000000088947 */ /* 0x000fea0003800000 */
[----:B------:R0:W5:Y:S01]  /*08a0*/  LD.E R14, desc[UR12][R6.64] ;  /* 0x0000000c060e7980 */ /* 0x000162000c101900 */
[----:B------:R-:W-:Y:S05]  /*08b0*/  BRA `(.L_x_9) ;  /* 0x0000000000207947 */ /* 0x000fea0003800000 */
.L_x_8:
[----:B------:R-:W-:Y:S02]  /*08c0*/  ULDC.64 UR4, c[0x0][0x590] ;  /* 0x0001640000047ab9 */ /* 0x000fe40000000a00 */
[----:B------:R-:W-:-:S04]  /*08d0*/  ISETP.NE.U32.AND P0, PT, RZ, UR4, PT ;  /* 0x00000004ff007c0c */ /* 0x000fc8000bf05070 */
[----:B------:R-:W-:-:S13]  /*08e0*/  ISETP.NE.AND.EX P0, PT, RZ, UR5, PT, P0 ;  /* 0x00000005ff007c0c */ /* 0x000fda000bf05300 */
[----:B------:R-:W-:Y:S05]  /*08f0*/  @!P0 BRA `(.L_x_10) ;  /* 0x00000000000c8947 */ /* 0x000fea0003800000 */
[----:B------:R-:W3:Y:S02]  /*0900*/  LDC.64 R14, c[0x0][0x590] ;  /* 0x00016400ff0e7b82 */ /* 0x000ee40000000a00 */
[----:B---3--:R3:W5:Y:S01]  /*0910*/  LDG.E R14, desc[UR12][R14.64] ;  /* 0x0000000c0e0e7981 */ /* 0x008762000c1e1900 */
[----:B------:R-:W-:Y:S05]  /*0920*/  BRA `(.L_x_9) ;  /* 0x0000000000047947 */ /* 0x000fea0003800000 */
.L_x_10:
[----:B------:R-:W4:Y:S02]  /*0930*/  LDC R14, c[0x0][0x584] ;  /* 0x00016100ff0e7b82 */ /* 0x000f240000000800 */
.L_x_9:
[----:B------:R-:W1:Y:S08]  /*0940*/  LDC R3, c[0x0][0x3c4] ;  /* 0x0000f100ff037b82 */ /* 0x000e700000000800 */
[----:B------:R-:W2:Y:S01]  /*0950*/  LDC.64 R16, c[0x0][0x3c8] ;  /* 0x0000f200ff107b82 */ /* 0x000ea20000000a00 */
[----:B-1----:R-:W-:-:S05]  /*0960*/  VIADD R3, R3, 0x3f ;  /* 0x0000003f03037836 */ /* 0x002fca0000000000 */
[----:B0-----:R-:W-:-:S04]  /*0970*/  SHF.R.S32.HI R6, RZ, 0x1f, R3 ;  /* 0x0000001fff067819 */ /* 0x001fc80000011403 */
[----:B------:R-:W-:-:S04]  /*0980*/  LEA.HI R6, R6, R3, RZ, 0x6 ;  /* 0x0000000306067211 */ /* 0x000fc800078f30ff */
[----:B------:R-:W-:-:S05]  /*0990*/  SHF.R.S32.HI R7, RZ, 0x6, R6 ;  /* 0x00000006ff077819 */ /* 0x000fca0000011406 */
[----:B--2---:R-:W-:-:S04]  /*09a0*/  IMAD R6, R7, R16, RZ ;  /* 0x0000001007067224 */ /* 0x004fc800078e02ff */
[----:B------:R-:W-:Y:S01]  /*09b0*/  IMAD R3, R6, R17, RZ ;  /* 0x0000001106037224 */ /* 0x000fe200078e02ff */
[----:B------:R-:W-:Y:S06]  /*09c0*/  @!P1 BRA `(.L_x_11) ;  /* 0x00000000000c9947 */ /* 0x000fec0003800000 */
[----:B------:R-:W-:Y:S01]  /*09d0*/  UCGABAR_WAIT ;  /* 0x0000000000007dc7 */ /* 0x000fe20008000000 */
[----:B------:R-:W-:Y:S01]  /*09e0*/  CCTL.IVALL ;  /* 0x00000000ff00798f */ /* 0x000fe20002000000 */
[----:B------:R-:W-:Y:S05]  /*09f0*/  BRA `(.L_x_12) ;  /* 0x0000000000047947 */ /* 0x000fea0003800000 */
.L_x_11:
[----:B------:R-:W-:Y:S06]  /*0a00*/  BAR.SYNC.DEFER_BLOCKING 0x0 ;  /* 0x0000000000007b1d */ /* 0x000fec0000010000 */
.L_x_12:
[----:B------:R-:W-:-:S13]  /*0a10*/  ISETP.NE.AND P0, PT, R8, RZ, PT ;  /* 0x000000ff0800720c */ /* 0x000fda0003f05270 */
[----:B------:R-:W-:Y:S05]  /*0a20*/  @!P0 BRA `(.L_x_13) ;  /* 0x000000b400f88947 */ /* 0x000fea0003800000 */
[----:B------:R-:W-:-:S13]  /*0a30*/  ISETP.NE.AND P0, PT, R8, 0x1, PT ;  /* 0x000000010800780c */ /* 0x000fda0003f05270 */
[----:B------:R-:W-:Y:S05]  /*0a40*/  @P0 EXIT ;  /* 0x000000000000094d */ /* 0x000fea0003800000 */
[----:B------:R-:W-:Y:S01]  /*0a50*/  ISETP.GE.AND P0, PT, R3, 0x1, PT ;  /* 0x000000010300780c */ /* 0x000fe20003f06270 */
[----:B------:R-:W-:Y:S01]  /*0a60*/  UMOV UR4, URZ ;  /* 0x0000003f00047c82 */ /* 0x000fe20008000000 */
[----:B------:R-:W-:Y:S02]  /*0a70*/  CS2R R54, SRZ ;  /* 0x0000000000367805 */ /* 0x000fe4000001ff00 */
[----:B------:R-:W-:Y:S02]  /*0a80*/  CS2R R120, SRZ ;  /* 0x0000000000787805 */ /* 0x000fe4000001ff00 */
[----:B------:R-:W-:Y:S02]  /*0a90*/  CS2R R122, SRZ ;  /* 0x00000000007a7805 */ /* 0x000fe4000001ff00 */
[----:B------:R-:W-:Y:S02]  /*0aa0*/  CS2R R124, SRZ ;  /* 0x00000000007c7805 */ /* 0x000fe4000001ff00 */
[----:B------:R-:W-:-:S02]  /*0ab0*/  CS2R R126, SRZ ;  /* 0x00000000007e7805 */ /* 0x000fc4000001ff00 */
[----:B------:R-:W-:Y:S02]  /*0ac0*/  CS2R R128, SRZ ;  /* 0x0000000000807805 */ /* 0x000fe4000001ff00 */
        /* <DEDUP_REMOVED lines=57> */
[----:B------:R-:W-:Y:S01]  /*0e60*/  CS2R R52, SRZ ;  /* 0x0000000000347805 */ /* 0x000fe2000001ff00 */
[----:B------:R-:W-:Y:S06]  /*0e70*/  @!P0 BRA `(.L_x_14) ;  /* 0x0000000400688947 */ /* 0x000fec0003800000 */
[----:B------:R-:W-:-:S04]  /*0e80*/  LOP3.LUT R5, R2, 0x1, RZ, 0xfc, !PT ;  /* 0x0000000102057812 */ /* 0x000fc800078efcff */
[----:B------:R-:W-:-:S13]  /*0e90*/  ISETP.NE.AND P1, PT, R5, 0x3, PT ;  /* 0x000000030500780c */ /* 0x000fda0003f25270 */
[----:B------:R-:W-:Y:S05]  /*0ea0*/  @!P1 BRA `(.L_x_15) ;  /* 0x0000000000049947 */ /* 0x000fea0003800000 */
[----:B------:R-:W-:Y:S01]  /*0eb0*/  BPT.TRAP 0x1 ;  /* 0x000000040000795c */ /* 0x000fe20000300000 */
.L_x_15:
[----:B------:R-:W0:Y:S01]  /*0ec0*/  S2UR UR5, SR_CgaCtaId ;  /* 0x00000000000579c3 */ /* 0x000e220000008800 */
[----:B------:R-:W-:Y:S01]  /*0ed0*/  SHF.L.U32 R5, RZ, 0x1f, RZ ;  /* 0x0000001fff057819 */ /* 0x000fe200000006ff */
[----:B------:R-:W-:Y:S02]  /*0ee0*/  UMOV UR4, 0x400 ;  /* 0x0000040000047882 */ /* 0x000fe40000000000 */
[----:B0-----:R-:W-:-:S12]  /*0ef0*/  ULEA UR4, UR5, UR4, 0x18 ;  /* 0x0000000405047291 */ /* 0x001fd8000f8ec03f */
.L_x_16:
[----:B0-----:R-:W-:-:S04]  /*0f00*/  IMAD.U32 R6, RZ, RZ, UR4 ;  /* 0x00000004ff067e24 */ /* 0x001fc8000f8e00ff */
[----:B------:R0:W1:Y:S03]  /*0f10*/  SYNCS.PHASECHK.TRANS64.TRYWAIT P1, [R6+URZ+0x32000], R5 ;  /* 0x03200005060075a7 */ /* 0x000066000802017f */
[----:B-1----:R-:W-:Y:S05]  /*0f20*/  @!P1 NANOSLEEP.SYNCS 0x989680 ;  /* 0x009896800000995d */ /* 0x002fea0003900000 */
[----:B------:R-:W1:Y:S02]  /*0f30*/  @!P1 SYNCS.PHASECHK.TRANS64 P1, [R6+URZ+0x32000], R5 ;  /* 0x03200005060095a7 */ /* 0x000e64000802007f */
[----:B-1----:R-:W-:Y:S05]  /*0f40*/  @!P1 BRA `(.L_x_16) ;  /* 0xfffffffc00ec9947 */ /* 0x002fea000383ffff */
[----:B------:R-:W-:Y:S01]  /*0f50*/  UIADD3 UR5, UR4, 0x28000, URZ ;  /* 0x0002800004057890 */ /* 0x000fe2000fffe03f */
[----:B------:R-:W-:Y:S01]  /*0f60*/  WARPGROUP.ARRIVE ;  /* 0x00000000000079c5 */ /* 0x000fe20000000000 */
[----:B------:R-:W-:Y:S02]  /*0f70*/  USHF.R.U32.HI UR4, URZ, 0x4, UR4 ;  /* 0x000000043f047899 */ /* 0x000fe40008011604 */
[----:B------:R-:W-:Y:S02]  /*0f80*/  USHF.R.U32.HI UR5, URZ, 0x4, UR5 ;  /* 0x000000043f057899 */ /* 0x000fe40008011605 */
[----:B------:R-:W-:Y:S02]  /*0f90*/  ULOP3.LUT UR4, UR4, 0x3fff, URZ, 0xc0, !UPT ;  /* 0x00003fff04047892 */ /* 0x000fe4000f8ec03f */
[----:B------:R-:W-:Y:S02]  /*0fa0*/  ULOP3.LUT UR5, UR5, 0x3fff, URZ, 0xc0, !UPT ;  /* 0x00003fff05057892 */ /* 0x000fe4000f8ec03f */
[----:B------:R-:W-:-:S02]  /*0fb0*/  ULOP3.LUT UR4, UR4, 0x10000, URZ, 0xfc, !UPT ;  /* 0x0001000004047892 */ /* 0x000fc4000f8efc3f */
[----:B------:R-:W-:Y:S02]  /*0fc0*/  ULOP3.LUT UR6, UR5, 0x10000, URZ, 0xfc, !UPT ;  /* 0x0001000005067892 */ /* 0x000fe4000f8efc3f */
[----:B------:R-:W-:Y:S02]  /*0fd0*/  UIADD3 UR5, UR4, 0x200, URZ ;  /* 0x0000020004057890 */ /* 0x000fe4000fffe03f */
[----:B------:R-:W-:Y:S02]  /*0fe0*/  UIADD3 UR7, UR4, 0x400, URZ ;  /* 0x0000040004077890 */ /* 0x000fe4000fffe03f */
[----:B------:R-:W-:Y:S01]  /*0ff0*/  UMOV UR8, UR4 ;  /* 0x0000000400087c82 */ /* 0x000fe20008000000 */
[----:B------:R-:W-:Y:S01]  /*1000*/  UMOV UR9, 0x40000040 ;  /* 0x4000004000097882 */ /* 0x000fe20000000000 */
[----:B------:R-:W-:Y:S01]  /*1010*/  UMOV UR10, UR6 ;  /* 0x00000006000a7c82 */ /* 0x000fe20008000000 */
[----:B------:R-:W-:Y:S01]  /*1020*/  UMOV UR11, 0x40000040 ;  /* 0x40000040000b7882 */ /* 0x000fe20000000000 */
[----:B------:R-:W-:Y:S01]  /*1030*/  UIADD3 UR14, UR4, 0x600, URZ ;  /* 0x00000600040e7890 */ /* 0x000fe2000fffe03f */
[----:B------:R-:W-:Y:S01]  /*1040*/  HGMMA.64x64x16.F32 R120, gdesc[UR8], RZ, !UPT ;  /* 0x00e00000087879f0 */ /* 0x000fe2000c7008ff */
        /* <DEDUP_REMOVED lines=12> */
[----:B------:R-:W-:-:S02]  /*1110*/  UIADD3 UR8, UR4, 0x2, URZ ;  /* 0x0000000204087890 */ /* 0x000fc4000fffe03f */
[----:B------:R-:W-:Y:S01]  /*1120*/  UIADD3 UR10, UR6, 0x2, URZ ;  /* 0x00000002060a7890 */ /* 0x000fe2000fffe03f */
[----:B------:R-:W-:Y:S01]  /*1130*/  UMOV UR9, 0x40000040 ;  /* 0x4000004000097882 */ /* 0x000fe20000000000 */
[----:B------:R-:W-:-:S07]  /*1140*/  UMOV UR11, 0x40000040 ;  /* 0x40000040000b7882 */ /* 0x000fce0000000000 */
[----:B------:R-:W-:Y:S01]  /*1150*/  HGMMA.64x64x16.F32 R120, gdesc[UR8], R120 ;  /* 0x00e00000087879f0 */ /* 0x000fe20008700878 */
[----:B------:R-:W-:Y:S01]  /*1160*/  UMOV UR8, UR5 ;  /* 0x0000000500087c82 */ /* 0x000fe20008000000 */
[----:B------:R-:W-:Y:S01]  /*1170*/  UMOV UR9, 0x40000040 ;  /* 0x4000004000097882 */ /* 0x000fe20000000000 */
[----:B------:R-:W-:Y:S01]  /*1180*/  UIADD3 UR5, UR4, 0x204, URZ ;  /* 0x0000020404057890 */ /* 0x000fe2000fffe03f */
        /* <DEDUP_REMOVED lines=19> */
[----:B------:R-:W-:Y:S02]  /*12c0*/  UMOV UR9, 0x40000040 ;  /* 0x4000004000097882 */ /* 0x000fe40000000000 */
[----:B------:R-:W-:Y:S01]  /*12d0*/  HGMMA.64x64x16.F32 R56, gdesc[UR8], R56 ;  /* 0x00e00000083879f0 */ /* 0x000fe20008700838 */
[----:B------:R-:W-:Y:S01]  /*12e0*/  UMOV UR8, UR14 ;  /* 0x0000000e00087c82 */ /* 0x000fe20008000000 */
[----:B------:R-:W-:-:S02]  /*12f0*/  UMOV UR9, 0x40000040 ;  /* 0x4000004000097882 */ /* 0x000fc40000000000 */
[----:B------:R-:W-:Y:S01]  /*1300*/  HGMMA.64x64x16.F32 R24, gdesc[UR8], R24 ;  /* 0x00e00000081879f0 */ /* 0x000fe20008700818 */
[----:B------:R-:W-:Y:S02]  /*1310*/  UIADD3 UR8, UR4, 0x6, URZ ;  /* 0x0000000604087890 */ /* 0x000fe4000fffe03f */
[----:B------:R-:W-:Y:S02]  /*1320*/  UIADD3 UR10, UR6, 0x6, URZ ;  /* 0x00000006060a7890 */ /* 0x000fe4000fffe03f */
[----:B------:R-:W-:Y:S01]  /*1330*/  UIADD3 UR6, UR4, 0x406, URZ ;  /* 0x0000040604067890 */ /* 0x000fe2000fffe03f */
[----:B------:R-:W-:Y:S01]  /*1340*/  UMOV UR9, 0x40000040 ;  /* 0x4000004000097882 */ /* 0x000fe20000000000 */
[----:B------:R-:W-:Y:S01]  /*1350*/  UMOV UR11, 0x40000040 ;  /* 0x40000040000b7882 */ /* 0x000fe20000000000 */
[----:B------:R-:W-:-:S04]  /*1360*/  UIADD3 UR4, UR4, 0x606, URZ ;  /* 0x0000060604047890 */ /* 0x000fc8000fffe03f */
[----:B------:R-:W-:Y:S01]  /*1370*/  HGMMA.64x64x16.F32 R120, gdesc[UR8], R120 ;  /* 0x00e00000087879f0 */ /* 0x000fe20008700878 */
[----:B------:R-:W-:Y:S01]  /*1380*/  UMOV UR8, UR5 ;  /* 0x0000000500087c82 */ /* 0x000fe20008000000 */
[----:B------:R-:W-:Y:S02]  /*1390*/  UMOV UR9, 0x40000040 ;  /* 0x4000004000097882 */ /* 0x000fe40000000000 */
[----:B------:R-:W-:Y:S01]  /*13a0*/  HGMMA.64x64x16.F32 R88, gdesc[UR8], R88 ;  /* 0x00e00000085879f0 */ /* 0x000fe20008700858 */
[----:B------:R-:W-:Y:S01]  /*13b0*/  UMOV UR8, UR6 ;  /* 0x0000000600087c82 */ /* 0x000fe20008000000 */
[----:B------:R-:W-:Y:S02]  /*13c0*/  UMOV UR9, 0x40000040 ;  /* 0x4000004000097882 */ /* 0x000fe40000000000 */
[----:B------:R-:W-:Y:S01]  /*13d0*/  HGMMA.64x64x16.F32 R56, gdesc[UR8], R56 ;  /* 0x00e00000083879f0 */ /* 0x000fe20008700838 */
[----:B------:R-:W-:Y:S01]  /*13e0*/  UMOV UR8, UR4 ;  /* 0x0000000400087c82 */ /* 0x000fe20008000000 */
[----:B------:R-:W-:Y:S01]  /*13f0*/  UMOV UR9, 0x40000040 ;  /* 0x4000004000097882 */ /* 0x000fe20000000000 */
[----:B------:R-:W-:Y:S01]  /*1400*/  UMOV UR4, 0x1 ;  /* 0x0000000100047882 */ /* 0x000fe20000000000 */
[----:B------:R-:W-:Y:S04]  /*1410*/  HGMMA.64x64x16.F32 R24, gdesc[UR8], R24, gsb0 ;  /* 0x00e00000081879f0 */ /* 0x000fe80008000818 */
.L_x_14:
[----:B0-----:R-:W-:-:S05]  /*1420*/  VIMNMX R6, R3, 0x1, PT ;  /* 0x0000000103067848 */ /* 0x001fca0003fe0100 */
[----:B------:R-:W-:-:S05]  /*1430*/  IMAD.IADD R6, R3, 0x1, -R6 ;  /* 0x0000000103067824 */ /* 0x000fca00078e0a06 */
[----:B------:R-:W-:-:S13]  /*1440*/  ISETP.GE.AND P1, PT, R6, 0x1, PT ;  /* 0x000000010600780c */ /* 0x000fda0003f26270 */
[----:B------:R-:W-:Y:S05]  /*1450*/  @!P1 BRA `(.L_x_17) ;  /* 0x0000000400e89947 */ /* 0x000fea0003800000 */
[----:B------:R-:W0:Y:S01]  /*1460*/  S2UR UR6, SR_CgaCtaId ;  /* 0x00000000000679c3 */ /* 0x000e220000008800 */
[----:B------:R-:W-:Y:S01]  /*1470*/  UMOV UR5, 0x400 ;  /* 0x0000040000057882 */ /* 0x000fe20000000000 */
[----:B------:R-:W-:Y:S01]  /*1480*/  LOP3.LUT R10, R2, 0x1, RZ, 0xfc, !PT ;  /* 0x00000001020a7812 */ /* 0x000fe200078efcff */
[----:B------:R-:W-:Y:S01]  /*1490*/  IMAD.MOV.U32 R9, RZ, RZ, RZ ;  /* 0x000000ffff097224 */ /* 0x000fe200078e00ff */
[----:B------:R-:W-:Y:S01]  /*14a0*/  UISETP.NE.U32.AND UP0, UPT, UR4, URZ, UPT ;  /* 0x0000003f0400728c */ /* 0x000fe2000bf05070 */
[----:B------:R-:W-:Y:S02]  /*14b0*/  IMAD.MOV.U32 R3, RZ, RZ, R6 ;  /* 0x000000ffff037224 */ /* 0x000fe400078e0006 */
[----:B------:R-:W-:Y:S01]  /*14c0*/  IMAD.MOV.U32 R5, RZ, RZ, RZ ;  /* 0x000000ffff057224 */ /* 0x000fe200078e00ff */
[----:B0-----:R-:W-:-:S04]  /*14d0*/  ULEA UR5, UR6, UR5, 0x18 ;  /* 0x0000000506057291 */ /* 0x001fc8000f8ec03f */
[----:B------:R-:W-:Y:S02]  /*14e0*/  UIADD3 UR7, UR5, 0x28000, URZ ;  /* 0x0002800005077890 */ /* 0x000fe4000fffe03f */
[----:B------:R-:W-:Y:S02]  /*14f0*/  USHF.R.U32.HI UR6, URZ, 0x4, UR5 ;  /* 0x000000043f067899 */ /* 0x000fe40008011605 */
[----:B------:R-:W-:Y:S02]  /*1500*/  USHF.R.U32.HI UR7, URZ, 0x4, UR7 ;  /* 0x000000043f077899 */ /* 0x000fe40008011607 */
[----:B------:R-:W-:Y:S02]  /*1510*/  ULOP3.LUT UR6, UR6, 0x3fff, URZ, 0xc0, !UPT ;  /* 0x00003fff06067892 */ /* 0x000fe4000f8ec03f */
[----:B------:R-:W-:Y:S02]  /*1520*/  ULOP3.LUT UR7, UR7, 0x3fff, URZ, 0xc0, !UPT ;  /* 0x00003fff07077892 */ /* 0x000fe4000f8ec03f */
[----:B------:R-:W-:-:S02]  /*1530*/  ULOP3.LUT UR6, UR6, 0x10000, URZ, 0xfc, !UPT ;  /* 0x0001000006067892 */ /* 0x000fc4000f8efc3f */
[----:B------:R-:W-:-:S12]  /*1540*/  ULOP3.LUT UR7, UR7, 0x10000, URZ, 0xfc, !UPT ;  /* 0x0001000007077892 */ /* 0x000fd8000f8efc3f */
.L_x_22:
[----:B------:R-:W-:-:S13]  /*1550*/  ISETP.NE.AND P2, PT, R10, 0x3, PT ;  /* 0x000000030a00780c */ /* 0x000fda0003f45270 */
[----:B------:R-:W-:Y:S05]  /*1560*/  @!P2 BRA `(.L_x_18) ;  /* 0x000000000004a947 */ /* 0x000fea0003800000 */
[----:B------:R-:W-:Y:S01]  /*1570*/  BPT.TRAP 0x1 ;  /* 0x000000040000795c */ /* 0x000fe20000300000 */
.L_x_18:
[----:B------:R-:W-:Y:S01]  /*1580*/  SHF.L.U32 R7, R9, 0x1f, RZ ;  /* 0x0000001f09077819 */ /* 0x000fe200000006ff */
[----:B------:R-:W-:-:S12]  /*1590*/  ULEA UR8, UR4, UR5, 0x3 ;  /* 0x0000000504087291 */ /* 0x000fd8000f8e183f */
.L_x_19:
[----:B0-----:R-:W-:-:S04]  /*15a0*/  IMAD.U32 R8, RZ, RZ, UR8 ;  /* 0x00000008ff087e24 */ /* 0x001fc8000f8e00ff */
[----:B------:R0:W1:Y:S03]  /*15b0*/  SYNCS.PHASECHK.TRANS64.TRYWAIT P1, [R8+URZ+0x32000], R7 ;  /* 0x03200007080075a7 */ /* 0x000066000802017f */
[----:B-1----:R-:W-:Y:S05]  /*15c0*/  @!P1 NANOSLEEP.SYNCS 0x989680 ;  /* 0x009896800000995d */ /* 0x002fea0003900000 */
[----:B------:R-:W1:Y:S02]  /*15d0*/  @!P1 SYNCS.PHASECHK.TRANS64 P1, [R8+URZ+0x32000], R7 ;  /* 0x03200007080095a7 */ /* 0x000e64000802007f */
[----:B-1----:R-:W-:Y:S05]  /*15e0*/  @!P1 BRA `(.L_x_19) ;  /* 0xfffffffc00ec9947 */ /* 0x002fea000383ffff */
[----:B------:R-:W-:Y:S01]  /*15f0*/  ULEA UR8, UR4, UR6, 0xb ;  /* 0x0000000604087291 */ /* 0x000fe2000f8e583f */
[----:B------:R-:W-:Y:S01]  /*1600*/  WARPGROUP.ARRIVE ;  /* 0x00000000000079c5 */ /* 0x000fe20000000000 */
[----:B------:R-:W-:Y:S02]  /*1610*/  ULEA UR10, UR4, UR7, 0x9 ;  /* 0x00000007040a7291 */ /* 0x000fe4000f8e483f */
[----:B------:R-:W-:Y:S02]  /*1620*/  UIADD3 UR16, UR8, 0x200, URZ ;  /* 0x0000020008107890 */ /* 0x000fe4000fffe03f */
[----:B------:R-:W-:Y:S01]  /*1630*/  UIADD3 UR14, UR8, 0x400, URZ ;  /* 0x00000400080e7890 */ /* 0x000fe2000fffe03f */
[----:B------:R-:W-:Y:S01]  /*1640*/  UMOV UR9, 0x40000040 ;  /* 0x4000004000097882 */ /* 0x000fe20000000000 */
[----:B------:R-:W-:Y:S01]  /*1650*/  UMOV UR11, 0x40000040 ;  /* 0x40000040000b7882 */ /* 0x000fe20000000000 */
[----:B------:R-:W-:Y:S02]  /*1660*/  UMOV UR18, UR10 ;  /* 0x0000000a00127c82 */ /* 0x000fe40008000000 */
[----:B------:R-:W-:Y:S01]  /*1670*/  HGMMA.64x64x16.F32 R120, gdesc[UR8], R120, UP0 ;  /* 0x00e00000087879f0 */ /* 0x000fe2000bf00878 */
[----:B------:R-:W-:Y:S01]  /*1680*/  UIADD3 UR9, UR8, 0x600, URZ ;  /* 0x0000060008097890 */ /* 0x000fe2000fffe03f */
[----:B------:R-:W-:Y:S01]  /*1690*/  UMOV UR19, UR11 ;  /* 0x0000000b00137c82 */ /* 0x000fe20008000000 */
[----:B------:R-:W-:-:S02]  /*16a0*/  UMOV UR17, 0x40000040 ;  /* 0x4000004000117882 */ /* 0x000fc40000000000 */
[----:B------:R-:W-:Y:S01]  /*16b0*/  HGMMA.64x64x16.F32 R88, gdesc[UR16], R88, UP0 ;  /* 0x00e00000105879f0 */ /* 0x000fe2000bf00858 */
[----:B------:R-:W-:Y:S01]  /*16c0*/  UMOV UR18, UR10 ;  /* 0x0000000a00127c82 */ /* 0x000fe20008000000 */
[----:B------:R-:W-:Y:S01]  /*16d0*/  UMOV UR19, UR11 ;  /* 0x0000000b00137c82 */ /* 0x000fe20008000000 */
[----:B------:R-:W-:Y:S01]  /*16e0*/  UMOV UR16, UR14 ;  /* 0x0000000e00107c82 */ /* 0x000fe20008000000 */
[----:B------:R-:W-:Y:S01]  /*16f0*/  UMOV UR17, 0x40000040 ;  /* 0x4000004000117882 */ /* 0x000fe20000000000 */
[----:B------:R-:W-:Y:S01]  /*1700*/  UIADD3 UR14, UR8, 0x602, URZ ;  /* 0x00000602080e7890 */ /* 0x000fe2000fffe03f */
[----:B------:R-:W-:Y:S01]  /*1710*/  HGMMA.64x64x16.F32 R56, gdesc[UR16], R56, UP0 ;  /* 0x00e00000103879f0 */ /* 0x000fe2000bf00838 */
[----:B------:R-:W-:Y:S01]  /*1720*/  UMOV UR18, UR10 ;  /* 0x0000000a00127c82 */ /* 0x000fe20008000000 */
[----:B------:R-:W-:Y:S01]  /*1730*/  UMOV UR19, UR11 ;  /* 0x0000000b00137c82 */ /* 0x000fe20008000000 */
[----:B------:R-:W-:Y:S01]  /*1740*/  UMOV UR16, UR9 ;  /* 0x0000000900107c82 */ /* 0x000fe20008000000 */
[----:B------:R-:W-:Y:S01]  /*1750*/  UMOV UR17, 0x40000040 ;  /* 0x4000004000117882 */ /* 0x000fe20000000000 */
[----:B------:R-:W-:Y:S01]  /*1760*/  UIADD3 UR9, UR8, 0x202, URZ ;  /* 0x0000020208097890 */ /* 0x000fe2000fffe03f */
[----:B------:R-:W-:Y:S01]  /*1770*/  HGMMA.64x64x16.F32 R24, gdesc[UR16], R24, UP0 ;  /* 0x00e00000101879f0 */ /* 0x000fe2000bf00818 */
[----:B------:R-:W-:-:S02]  /*1780*/  UIADD3 UR16, UR8, 0x2, URZ ;  /* 0x0000000208107890 */ /* 0x000fc4000fffe03f */
[----:B------:R-:W-:Y:S02]  /*1790*/  UIADD3 UR18, UR10, 0x2, URZ ;  /* 0x000000020a127890 */ /* 0x000fe4000fffe03f */
[----:B------:R-:W-:Y:S01]  /*17a0*/  UIADD3 UR11, UR8, 0x402, URZ ;  /* 0x00000402080b7890 */ /* 0x000fe2000fffe03f */
[----:B------:R-:W-:Y:S01]  /*17b0*/  UMOV UR17, 0x40000040 ;  /* 0x4000004000117882 */ /* 0x000fe20000000000 */
[----:B------:R-:W-:-:S05]  /*17c0*/  UMOV UR19, 0x40000040 ;  /* 0x4000004000137882 */ /* 0x000fca0000000000 */
        /* <DEDUP_REMOVED lines=42> */
[----:B------:R-:W-:-:S02]  /*1a70*/  UMOV UR17, 0x40000040 ;  /* 0x4000004000117882 */ /* 0x000fc40000000000 */
[----:B------:R-:W-:Y:S03]  /*1a80*/  HGMMA.64x64x16.F32 R24, gdesc[UR16], R24, gsb0 ;  /* 0x00e00000101879f0 */ /* 0x000fe60008000818 */
[----:B------:R-:W-:Y:S02]  /*1a90*/  WARPGROUP.DEPBAR.LE gsb0, 0x1 ;  /* 0x00008000000079c5 */ /* 0x000fe40000010100 */
[----:B------:R-:W-:Y:S05]  /*1aa0*/  @!P2 BRA `(.L_x_20) ;  /* 0x000000000004a947 */ /* 0x000fea0003800000 */
[----:B------:R-:W-:Y:S01]  /*1ab0*/  BPT.TRAP 0x1 ;  /* 0x000000040000795c */ /* 0x000fe20000300000 */
.L_x_20:
[----:B------:R-:W-:-:S13]  /*1ac0*/  ISETP.NE.AND P1, PT, R4, RZ, PT ;  /* 0x000000ff0400720c */ /* 0x000fda0003f25270 */
[----:B0-----:R-:W-:-:S05]  /*1ad0*/  @P1 LEA R7, R5, UR5, 0x3 ;  /* 0x0000000505071c11 */ /* 0x001fca000f8e18ff */
[----:B------:R-:W-:-:S05]  /*1ae0*/  @P1 VIADD R7, R7, 0x32028 ;  /* 0x0003202807071836 */ /* 0x000fca0000000000 */
[----:B------:R-:W-:-:S04]  /*1af0*/  @P1 PRMT R7, R0, 0x654, R7 ;  /* 0x0000065400071816 */ /* 0x000fc80000000007 */
[----:B------:R0:W-:Y:S01]  /*1b00*/  @P1 SYNCS.ARRIVE.TRANS64.RED.A1T0 RZ, [R7+URZ], RZ ;  /* 0x000000ff07ff19a7 */ /* 0x0001e2000810043f */
[----:B------:R-:W-:-:S13]  /*1b10*/  ISETP.GT.U32.AND P1, PT, R2, 0x1, PT ;  /* 0x000000010200780c */ /* 0x000fda0003f24070 */
[----:B0-----:R-:W-:Y:S05]  /*1b20*/  @P1 BRA `(.L_x_21) ;  /* 0x0000000000041947 */ /* 0x001fea0003800000 */
[----:B------:R-:W-:Y:S01]  /*1b30*/  BPT.TRAP 0x1 ;  /* 0x000000040000795c */ /* 0x000fe20000300000 */
.L_x_21:
[----:B------:R-:W-:Y:S01]  /*1b40*/  UIADD3 UR4, UR4, 0x1, URZ ;  /* 0x0000000104047890 */ /* 0x000fe2000fffe03f */
[----:B------:R-:W-:Y:S01]  /*1b50*/  ISETP.GT.AND P2, PT, R3, 0x1, PT ;  /* 0x000000010300780c */ /* 0x000fe20003f44270 */
[----:B------:R-:W-:Y:S02]  /*1b60*/  VIADD R5, R5, 0x1 ;  /* 0x0000000105057836 */ /* 0x000fe40000000000 */
[----:B------:R-:W-:Y:S01]  /*1b70*/  UISETP.NE.AND UP0, UPT, UR4, 0x5, UPT ;  /* 0x000000050400788c */ /* 0x000fe2000bf05270 */
[----:B------:R-:W-:Y:S02]  /*1b80*/  VIADD R3, R3, 0xffffffff ;  /* 0xffffffff03037836 */ /* 0x000fe40000000000 */
[C---:B------:R-:W-:Y:S01]  /*1b90*/  ISETP.NE.AND P1, PT, R5.reuse, 0x5, PT ;  /* 0x000000050500780c */ /* 0x040fe20003f25270 */
[----:B------:R-:W-:Y:S02]  /*1ba0*/  USEL UR8, URZ, 0x1, UP0 ;  /* 0x000000013f087887 */ /* 0x000fe40008000000 */
[----:B------:R-:W-:Y:S01]  /*1bb0*/  USEL UR4, UR4, URZ, UP0 ;  /* 0x0000003f04047287 */ /* 0x000fe20008000000 */
[----:B------:R-:W-:Y:S01]  /*1bc0*/  SEL R5, R5, RZ, P1 ;  /* 0x000000ff05057207 */ /* 0x000fe20000800000 */
[----:B------:R-:W-:-:S02]  /*1bd0*/  UPLOP3.LUT UP0, UPT, UPT, UPT, UPT, 0x80, 0x0 ;  /* 0x000000000000789c */ /* 0x000fc40003f0f070 */
[----:B------:R-:W-:Y:S01]  /*1be0*/  LOP3.LUT R9, R9, UR8, RZ, 0x3c, !PT ;  /* 0x0000000809097c12 */ /* 0x000fe2000f8e3cff */
[----:B------:R-:W-:Y:S08]  /*1bf0*/  @P2 BRA `(.L_x_22) ;  /* 0xfffffff800542947 */ /* 0x000ff0000383ffff */
.L_x_17:
[----:B------:R-:W-:Y:S02]  /*1c00*/  WARPGROUP.DEPBAR.LE gsb0, 0x0 ;  /* 0x00008000000079c5 */ /* 0x000fe40000010000 */
[----:B------:R-:W-:Y:S05]  /*1c10*/  @!P0 BRA `(.L_x_23) ;  /* 0x0000000000548947 */ /* 0x000fea0003800000 */
[----:B------:R-:W-:-:S04]  /*1c20*/  LOP3.LUT R3, R2, 0x1, RZ, 0xfc, !PT ;  /* 0x0000000102037812 */ /* 0x000fc800078efcff */
[----:B------:R-:W-:-:S13]  /*1c30*/  ISETP.NE.AND P0, PT, R3, 0x3, PT ;  /* 0x000000030300780c */ /* 0x000fda0003f05270 */
[----:B------:R-:W-:Y:S05]  /*1c40*/  @!P0 BRA `(.L_x_24) ;  /* 0x0000000000048947 */ /* 0x000fea0003800000 */
[----:B------:R-:W-:Y:S01]  /*1c50*/  BPT.TRAP 0x1 ;  /* 0x000000040000795c */ /* 0x000fe20000300000 */
.L_x_24:
[----:B------:R-:W-:Y:S01]  /*1c60*/  ISETP.NE.AND P0, PT, R4, RZ, PT ;  /* 0x000000ff0400720c */ /* 0x000fe20003f05270 */
[----:B------:R-:W-:Y:S01]  /*1c70*/  BSSY B0, `(.L_x_25) ;  /* 0x000000d000007945 */ /* 0x000fe20003800000 */
[----:B------:R-:W-:-:S11]  /*1c80*/  ISETP.GT.U32.AND P1, PT, R2, 0x1, PT ;  /* 0x000000010200780c */ /* 0x000fd60003f24070 */
[----:B------:R-:W-:Y:S05]  /*1c90*/  @!P0 BRA `(.L_x_26) ;  /* 0x0000000000288947 */ /* 0x000fea0003800000 */
[----:B------:R-:W0:Y:S01]  /*1ca0*/  S2R R5, SR_CgaCtaId ;  /* 0x0000000000057919 */ /* 0x000e220000008800 */
[----:B------:R-:W-:Y:S01]  /*1cb0*/  IMAD.WIDE.U32 R2, R6, -0x33333333, RZ ;  /* 0xcccccccd06027825 */ /* 0x000fe200078e00ff */
[----:B------:R-:W-:-:S04]  /*1cc0*/  MOV R2, 0x400 ;  /* 0x0000040000027802 */ /* 0x000fc80000000f00 */
[----:B------:R-:W-:-:S05]  /*1cd0*/  SHF.R.U32.HI R3, RZ, 0x2, R3 ;  /* 0x00000002ff037819 */ /* 0x000fca0000011603 */
[----:B------:R-:W-:Y:S01]  /*1ce0*/  IMAD R6, R3, -0x5, R6 ;  /* 0xfffffffb03067824 */ /* 0x000fe200078e0206 */
[----:B0-----:R-:W-:-:S05]  /*1cf0*/  LEA R5, R5, R2, 0x18 ;  /* 0x0000000205057211 */ /* 0x001fca00078ec0ff */
[----:B------:R-:W-:-:S04]  /*1d00*/  IMAD R6, R6, 0x8, R5 ;  /* 0x0000000806067824 */ /* 0x000fc800078e0205 */
[----:B------:R-:W-:-:S05]  /*1d10*/  VIADD R3, R6, 0x32028 ;  /* 0x0003202806037836 */ /* 0x000fca0000000000 */
[----:B------:R-:W-:-:S04]  /*1d20*/  PRMT R3, R0, 0x654, R3 ;  /* 0x0000065400037816 */ /* 0x000fc80000000003 */
[----:B------:R0:W-:Y:S03]  /*1d30*/  SYNCS.ARRIVE.TRANS64.RED.A1T0 RZ, [R3+URZ], RZ ;  /* 0x000000ff03ff79a7 */ /* 0x0001e6000810043f */
.L_x_26:
[----:B------:R-:W-:Y:S05]  /*1d40*/  BSYNC B0 ;  /* 0x0000000000007941 */ /* 0x000fea0003800000 */
.L_x_25:
[----:B------:R-:W-:Y:S05]  /*1d50*/  @P1 BRA `(.L_x_23) ;  /* 0x0000000000041947 */ /* 0x000fea0003800000 */
[----:B------:R-:W-:Y:S01]  /*1d60*/  BPT.TRAP 0x1 ;  /* 0x000000040000795c */ /* 0x000fe20000300000 */
.L_x_23:
[----:B------:R-:W0:Y:S01]  /*1d70*/  S2R R0, SR_TID.X ;  /* 0x0000000000007919 */ /* 0x000e220000002100 */
[----:B------:R-:W-:Y:S01]  /*1d80*/  ULDC.64 UR4, c[0x0][0x280] ;  /* 0x0000a00000047ab9 */ /* 0x000fe20000000a00 */
[----:B------:R-:W1:Y:S01]  /*1d90*/  S2R R2, SR_CTAID.Y ;  /* 0x0000000000027919 */ /* 0x000e620000002600 */
[----:B------:R-:W2:Y:S01]  /*1da0*/  S2R R9, SR_CTAID.X ;  /* 0x0000000000097919 */ /* 0x000ea20000002500 */
[----:B0-----:R-:W-:-:S04]  /*1db0*/  SHF.R.S32.HI R3, RZ, 0x1f, R0 ;  /* 0x0000001fff037819 */ /* 0x001fc80000011400 */
[----:B------:R-:W-:-:S04]  /*1dc0*/  LEA.HI R3, R3, R0, RZ, 0x7 ;  /* 0x0000000003037211 */ /* 0x000fc800078f38ff */
[----:B------:R-:W-:Y:S01]  /*1dd0*/  LOP3.LUT R3, R3, 0xffffff80, RZ, 0xc0, !PT ;  /* 0xffffff8003037812 */ /* 0x000fe200078ec0ff */
[----:B--2---:R-:W-:-:S04]  /*1de0*/  IMAD.SHL.U32 R6, R9, 0x100, RZ ;  /* 0x0000010009067824 */ /* 0x004fc800078e00ff */
[----:B------:R-:W-:Y:S02]  /*1df0*/  IMAD.IADD R8, R0, 0x1, -R3 ;  /* 0x0000000100087824 */ /* 0x000fe400078e0a03 */
[----:B-1----:R-:W-:-:S03]  /*1e00*/  IMAD.SHL.U32 R0, R2, 0x40, RZ ;  /* 0x0000004002007824 */ /* 0x002fc600078e00ff */
[----:B------:R-:W-:Y:S02]  /*1e10*/  SHF.R.S32.HI R7, RZ, 0x1f, R8 ;  /* 0x0000001fff077819 */ /* 0x000fe40000011408 */
[----:B------:R-:W-:Y:S02]  /*1e20*/  ISETP.GE.AND P0, PT, R0, UR5, PT ;  /* 0x0000000500007c0c */ /* 0x000fe4000bf06270 */
[----:B------:R-:W-:Y:S02]  /*1e30*/  LEA.HI R2, R7, R8, RZ, 0x2 ;  /* 0x0000000807027211 */ /* 0x000fe400078f10ff */
[----:B------:R-:W-:Y:S02]  /*1e40*/  ISETP.GE.OR P0, PT, R6, UR4, P0 ;  /* 0x0000000406007c0c */ /* 0x000fe40008706670 */
[--C-:B------:R-:W-:Y:S02]  /*1e50*/  SHF.R.S32.HI R4, RZ, 0x2, R2.reuse ;  /* 0x00000002ff047819 */ /* 0x100fe40000011402 */
[----:B------:R-:W-:-:S04]  /*1e60*/  SHF.R.S32.HI R3, RZ, 0x1f, R2 ;  /* 0x0000001fff037819 */ /* 0x000fc80000011402 */
[----:B------:R-:W-:-:S04]  /*1e70*/  LEA.HI R3, R3, R4, RZ, 0x3 ;  /* 0x0000000403037211 */ /* 0x000fc800078f18ff */
[----:B------:R-:W-:Y:S01]  /*1e80*/  LOP3.LUT R5, R3, 0xfffffff8, RZ, 0xc0, !PT ;  /* 0xfffffff803057812 */ /* 0x000fe200078ec0ff */
[----:B------:R-:W-:Y:S06]  /*1e90*/  @P0 EXIT ;  /* 0x000000000000094d */ /* 0x000fec0003800000 */
[----:B------:R-:W0:Y:S01]  /*1ea0*/  LDC.64 R12, c[0x0][0x5d0] ;  /* 0x00017400ff0c7b82 */ /* 0x000e220000000a00 */
[----:B------:R-:W-:Y:S01]  /*1eb0*/  LOP3.LUT R3, R2, 0x7ffffffc, RZ, 0xc0, !PT ;  /* 0x7ffffffc02037812 */ /* 0x000fe200078ec0ff */
[----:B------:R-:W-:Y:S01]  /*1ec0*/  IMAD.IADD R2, R4, 0x1, -R5 ;  /* 0x0000000104027824 */ /* 0x000fe200078e0a05 */
[----:B------:R-:W-:Y:S02]  /*1ed0*/  LEA.HI R5, R7, R8, RZ, 0x5 ;  /* 0x0000000807057211 */ /* 0x000fe400078f28ff */
[----:B----45:R-:W-:Y:S01]  /*1ee0*/  FSETP.NEU.AND P1, PT, R14, RZ, PT ;  /* 0x000000ff0e00720b */ /* 0x030fe20003f2d000 */
[----:B------:R-:W-:Y:S01]  /*1ef0*/  IMAD.IADD R4, R8, 0x1, -R3 ;  /* 0x0000000108047824 */ /* 0x000fe200078e0a03 */
[----:B------:R-:W-:Y:S02]  /*1f00*/  SHF.R.S32.HI R3, RZ, 0x1f, R2 ;  /* 0x0000001fff037819 */ /* 0x000fe40000011402 */
[----:B---3--:R-:W-:Y:S01]  /*1f10*/  SHF.R.S32.HI R15, RZ, 0x5, R5 ;  /* 0x00000005ff0f7819 */ /* 0x008fe20000011405 */
[----:B------:R-:W-:-:S02]  /*1f20*/  IMAD.SHL.U32 R5, R4, 0x2, RZ ;  /* 0x0000000204057824 */ /* 0x000fc400078e00ff */
[----:B------:R-:W-:-:S03]  /*1f30*/  IMAD.WIDE R8, R9, 0x100, R2 ;  /* 0x0000010009087825 */ /* 0x000fc600078e0202 */
[----:B------:R-:W-:Y:S01]  /*1f40*/  SHF.R.S32.HI R7, RZ, 0x1f, R5 ;  /* 0x0000001fff077819 */ /* 0x000fe20000011405 */
[C---:B------:R-:W-:Y:S01]  /*1f50*/  IMAD R3, R15.reuse, -0x10, -R6 ;  /* 0xfffffff00f037824 */ /* 0x040fe200078e0a06 */
[C---:B------:R-:W-:Y:S01]  /*1f60*/  IADD3 R6, P0, R0.reuse, R5, RZ ;  /* 0x0000000500067210 */ /* 0x040fe20007f1e0ff */
[----:B------:R-:W-:Y:S01]  /*1f70*/  IMAD.WIDE R8, R15, 0x10, R8 ;  /* 0x000000100f087825 */ /* 0x000fe200078e0208 */
[----:B------:R-:W-:Y:S02]  /*1f80*/  IADD3 R10, -R5, UR5, -R0 ;  /* 0x00000005050a7c10 */ /* 0x000fe4000fffe900 */
[----:B------:R-:W-:Y:S02]  /*1f90*/  LEA.HI.X.SX32 R7, R0, R7, 0x1, P0 ;  /* 0x0000000700077211 */ /* 0x000fe400000f0eff */
[----:B------:R-:W-:Y:S01]  /*1fa0*/  IADD3 R0, R3, UR4, -R2 ;  /* 0x0000000403007c10 */ /* 0x000fe2000fffe802 */
[-C--:B0-----:R-:W-:Y:S01]  /*1fb0*/  IMAD R2, R9, R12.reuse, RZ ;  /* 0x0000000c09027224 */ /* 0x081fe200078e02ff */
[----:B------:R-:W-:Y:S01]  /*1fc0*/  ISETP.GT.AND P3, PT, R10, RZ, PT ;  /* 0x000000ff0a00720c */ /* 0x000fe20003f64270 */
[----:B------:R-:W-:Y:S01]  /*1fd0*/  IMAD.WIDE.U32 R18, R8, R12, R6 ;  /* 0x0000000c08127225 */ /* 0x000fe200078e0006 */
[----:B------:R-:W-:-:S02]  /*1fe0*/  SHF.L.U64.HI R15, R12, 0x3, R13 ;  /* 0x000000030c0f7819 */ /* 0x000fc4000001020d */
[----:B------:R-:W-:Y:S01]  /*1ff0*/  P2R R3, PR, RZ, 0x8 ;  /* 0x00000008ff037803 */ /* 0x000fe20000000000 */
[----:B------:R-:W-:Y:S01]  /*2000*/  IMAD R21, R8, R13, R2 ;  /* 0x0000000d08157224 */ /* 0x000fe200078e0202 */
[----:B------:R-:W-:Y:S01]  /*2010*/  ISETP.GT.AND P0, PT, R0, RZ, P3 ;  /* 0x000000ff0000720c */ /* 0x000fe20001f04270 */
[----:B------:R-:W-:Y:S02]  /*2020*/  IMAD.SHL.U32 R16, R12, 0x8, RZ ;  /* 0x000000080c107824 */ /* 0x000fe400078e00ff */
[----:B------:R-:W-:Y:S01]  /*2030*/  IMAD.IADD R21, R19, 0x1, R21 ;  /* 0x0000000113157824 */ /* 0x000fe200078e0215 */
[----:B------:R-:W-:Y:S09]  /*2040*/  @!P1 BRA `(.L_x_27) ;  /* 0x0000006c00cc9947 */ /* 0x000ff20003800000 */
[----:B------:R-:W-:Y:S01]  /*2050*/  ULDC.64 UR4, c[0x0][0x5b0] ;  /* 0x00016c0000047ab9 */ /* 0x000fe20000000a00 */
[----:B------:R-:W-:Y:S01]  /*2060*/  ULDC.64 UR8, c[0x0][0x5a8] ;  /* 0x00016a0000087ab9 */ /* 0x000fe20000000a00 */
[----:B------:R-:W-:Y:S01]  /*2070*/  IMAD R17, R9, UR4, RZ ;  /* 0x0000000409117c24 */ /* 0x000fe2000f8e02ff */
[----:B------:R-:W-:Y:S01]  /*2080*/  ULDC.64 UR6, c[0x0][0x5c8] ;  /* 0x0001720000067ab9 */ /* 0x000fe20000000a00 */
[----:B------:R-:W-:-:S04]  /*2090*/  IMAD.WIDE.U32 R2, R8, UR4, R6 ;  /* 0x0000000408027c25 */ /* 0x000fc8000f8e0006 */
[----:B------:R-:W-:Y:S01]  /*20a0*/  IMAD R17, R8, UR5, R17 ;  /* 0x0000000508117c24 */ /* 0x000fe2000f8e0211 */
[----:B------:R-:W-:-:S03]  /*20b0*/  LEA R4, P1, R2, UR8, 0x1 ;  /* 0x0000000802047c11 */ /* 0x000fc6000f8208ff */
[----:B------:R-:W-:-:S05]  /*20c0*/  IMAD.IADD R3, R3, 0x1, R17 ;  /* 0x0000000103037824 */ /* 0x000fca00078e0211 */
[----:B------:R-:W-:-:S05]  /*20d0*/  LEA.HI.X R5, R2, UR9, R3, 0x1, P1 ;  /* 0x0000000902057c11 */ /* 0x000fca00088f0c03 */
[----:B------:R-:W2:Y:S01]  /*20e0*/  @P0 LDG.E.LTC128B.U16 R19, desc[UR12][R4.64] ;  /* 0x0000000c04130981 */ /* 0x000ea2000c1e1520 */
[----:B------:R-:W-:Y:S01]  /*20f0*/  ISETP.GT.AND P6, PT, R10, 0x1, PT ;  /* 0x000000010a00780c */ /* 0x000fe20003fc4270 */
[----:B------:R-:W-:Y:S01]  /*2100*/  BSSY B0, `(.L_x_28) ;  /* 0x000000e000007945 */ /* 0x000fe20003800000 */
[----:B------:R-:W-:Y:S02]  /*2110*/  LEA R2, P2, R18, UR6, 0x1 ;  /* 0x0000000612027c11 */ /* 0x000fe4000f8408ff */
[----:B------:R-:W-:Y:S01]  /*2120*/  ISETP.GT.AND P1, PT, R0, RZ, P6 ;  /* 0x000000ff0000720c */ /* 0x000fe20003724270 */
[----:B--2---:R-:W-:-:S05]  /*2130*/  HADD2.F32 R3, -RZ, R19.H0_H0 ;  /* 0x20000013ff037230 */ /* 0x004fca0000004100 */
[----:B------:R-:W-:-:S04]  /*2140*/  FMUL R3, R3, R14 ;  /* 0x0000000e03037220 */ /* 0x000fc80000400000 */
[----:B------:R-:W-:-:S05]  /*2150*/  FFMA R3, R120, R11, R3 ;  /* 0x0000000b78037223 */ /* 0x000fca0000000003 */
[----:B------:R-:W-:Y:S02]  /*2160*/  F2FP.F16.F32.PACK_AB R20, RZ, R3 ;  /* 0x00000003ff14723e */ /* 0x000fe400000000ff */
[----:B------:R-:W-:Y:S02]  /*2170*/  P2R R3, PR, RZ, 0x40 ;  /* 0x00000040ff037803 */ /* 0x000fe40000000000 */
[----:B------:R-:W-:Y:S02]  /*2180*/  LEA.HI.X R3, R18, UR7, R21, 0x1, P2 ;  /* 0x0000000712037c11 */ /* 0x000fe400090f0c15 */
[----:B------:R-:W-:Y:S02]  /*2190*/  PRMT R18, R20, 0x7610, R18 ;  /* 0x0000761014127816 */ /* 0x000fe40000000012 */
[----:B------:R-:W-:-:S03]  /*21a0*/  PRMT R20, R19, 0x7610, R20 ;  /* 0x0000761013147816 */ /* 0x000fc60000000014 */
[----:B------:R0:W-:Y:S01]  /*21b0*/  @P0 STG.E.U16 desc[UR12][R2.64], R18 ;  /* 0x0000001202000986 */ /* 0x0001e2000c10150c */
[----:B------:R-:W-:Y:S05]  /*21c0*/  @!P1 BRA `(.L_x_29) ;  /* 0x0000000000049947 */ /* 0x000fea0003800000 */
[----:B------:R1:W5:Y:S02]  /*21d0*/  LDG.E.LTC128B.U16 R20, desc[UR12][R4.64+0x2] ;  /* 0x0000020c04147981 */ /* 0x000364000c1e1520 */
.L_x_29:
[----:B------:R-:W-:Y:S05]  /*21e0*/  BSYNC B0 ;  /* 0x0000000000007941 */ /* 0x000fea0003800000 */
.L_x_28:
[----:B------:R-:W-:Y:S01]  /*21f0*/  USHF.L.U32 UR6, UR4, 0x3, URZ ;  /* 0x0000000304067899 */ /* 0x000fe2000800063f */
[----:B-----5:R-:W-:Y:S01]  /*2200*/  HADD2.F32 R9, -RZ, R20.H0_H0 ;  /* 0x20000014ff097230 */ /* 0x020fe20000004100 */
[----:B------:R-:W-:Y:S01]  /*2210*/  USHF.L.U64.HI UR7, UR4, 0x3, UR5 ;  /* 0x0000000304077899 */ /* 0x000fe20008010205 */
[----:B------:R-:W-:-:S03]  /*2220*/  ISETP.GT.AND P0, PT, R0, 0x8, P3 ;  /* 0x000000080000780c */ /* 0x000fc60001f04270 */
[----:B0-----:R-:W-:Y:S02]  /*2230*/  IMAD.U32 R18, RZ, RZ, UR6 ;  /* 0x00000006ff127e24 */ /* 0x001fe4000f8e00ff */
[----:B------:R-:W-:Y:S01]  /*2240*/  FMUL R22, R9, R14 ;  /* 0x0000000e09167220 */ /* 0x000fe20000400000 */
[----:B------:R-:W-:-:S03]  /*2250*/  IMAD.U32 R19, RZ, RZ, UR7 ;  /* 0x00000007ff137e24 */ /* 0x000fc6000f8e00ff */
[----:B------:R-:W-:Y:S01]  /*2260*/  FFMA R22, R121, R11, R22 ;  /* 0x0000000b79167223 */ /* 0x000fe20000000016 */
[----:B------:R-:W-:-:S04]  /*2270*/  IMAD.WIDE.U32 R8, R8, UR4, R18 ;  /* 0x0000000408087c25 */ /* 0x000fc8000f8e0012 */
[----:B------:R-:W-:Y:S02]  /*2280*/  F2FP.F16.F32.PACK_AB R22, RZ, R22 ;  /* 0x00000016ff16723e */ /* 0x000fe400000000ff */
[----:B------:R-:W-:-:S03]  /*2290*/  IADD3 R6, P2, R6, R8, RZ ;  /* 0x0000000806067210 */ /* 0x000fc60007f5e0ff */
[----:B------:R0:W-:Y:S01]  /*22a0*/  @P1 STG.E.U16 desc[UR12][R2.64+0x2], R22 ;  /* 0x0000021602001986 */ /* 0x0001e2000c10150c */
[----:B------:R-:W-:Y:S02]  /*22b0*/  IADD3.X R7, R7, R17, R9, P2, !PT ;  /* 0x0000001107077210 */ /* 0x000fe400017fe409 */
[----:B------:R-:W-:-:S04]  /*22c0*/  LEA R8, P2, R6, UR8, 0x1 ;  /* 0x0000000806087c11 */ /* 0x000fc8000f8408ff */
[----:B------:R-:W-:-:S05]  /*22d0*/  LEA.HI.X R9, R6, UR9, R7, 0x1, P2 ;  /* 0x0000000906097c11 */ /* 0x000fca00090f0c07 */
[----:B------:R-:W2:Y:S01]  /*22e0*/  @P0 LDG.E.LTC128B.U16 R20, desc[UR12][R8.64] ;  /* 0x0000000c08140981 */ /* 0x000ea2000c1e1520 */
[C---:B------:R-:W-:Y:S01]  /*22f0*/  SHF.L.U64.HI R15, R16.reuse, 0x1, R15 ;  /* 0x00000001100f7819 */ /* 0x040fe2000001020f */
[----:B------:R-:W-:Y:S01]  /*2300*/  BSSY B0, `(.L_x_30) ;  /* 0x000000b000007945 */ /* 0x000fe20003800000 */
[----:B------:R-:W-:Y:S02]  /*2310*/  LEA R6, P2, R16, R2, 0x1 ;  /* 0x0000000210067211 */ /* 0x000fe400078408ff */
[----:B------:R-:W-:Y:S01]  /*2320*/  ISETP.GT.AND P1, PT, R0, 0x8, P6 ;  /* 0x000000080000780c */ /* 0x000fe20003724270 */
[----:B--2---:R-:W-:-:S05]  /*2330*/  HADD2.F32 R7, -RZ, R20.H0_H0 ;  /* 0x20000014ff077230 */ /* 0x004fca0000004100 */
[----:B------:R-:W-:-:S04]  /*2340*/  FMUL R7, R7, R14 ;  /* 0x0000000e07077220 */ /* 0x000fc80000400000 */
[----:B------:R-:W-:-:S05]  /*2350*/  FFMA R7, R122, R11, R7 ;  /* 0x0000000b7a077223 */ /* 0x000fca0000000007 */
[----:B------:R-:W-:Y:S01]  /*2360*/  F2FP.F16.F32.PACK_AB R16, RZ, R7 ;  /* 0x00000007ff10723e */ /* 0x000fe200000000ff */
[----:B------:R-:W-:-:S05]  /*2370*/  IMAD.X R7, R15, 0x1, R3, P2 ;  /* 0x000000010f077824 */ /* 0x000fca00010e0603 */
[----:B------:R0:W-:Y:S01]  /*2380*/  @P0 STG.E.U16 desc[UR12][R6.64], R16 ;  /* 0x0000001006000986 */ /* 0x0001e2000c10150c */
[----:B------:R-:W-:Y:S05]  /*2390*/  @!P1 BRA `(.L_x_31) ;  /* 0x0000000000049947 */ /* 0x000fea0003800000 */
[----:B------:R2:W5:Y:S02]  /*23a0*/  LDG.E.LTC128B.U16 R20, desc[UR12][R8.64+0x2] ;  /* 0x0000020c08147981 */ /* 0x000564000c1e1520 */
.L_x_31:
[----:B------:R-:W-:Y:S05]  /*23b0*/  BSYNC B0 ;  /* 0x0000000000007941 */ /* 0x000fea0003800000 */
.L_x_30:
[----:B-----5:R-:W-:Y:S01]  /*23c0*/  HADD2.F32 R15, -RZ, R20.H0_H0 ;  /* 0x20000014ff0f7230 */ /* 0x020fe20000004100 */
[----:B------:R-:W-:Y:S01]  /*23d0*/  ISETP.GT.AND P3, PT, R10, 0x8, PT ;  /* 0x000000080a00780c */ /* 0x000fe20003f64270 */
[----:B------:R-:W-:Y:S03]  /*23e0*/  BSSY B0, `(.L_x_32) ;  /* 0x0000009000007945 */ /* 0x000fe60003800000 */
[----:B0-----:R-:W-:Y:S01]  /*23f0*/  FMUL R16, R15, R14 ;  /* 0x0000000e0f107220 */ /* 0x001fe20000400000 */
[----:B------:R-:W-:Y:S02]  /*2400*/  ISETP.GT.AND P0, PT, R0, RZ, P3 ;  /* 0x000000ff0000720c */ /* 0x000fe40001f04270 */
[----:B------:R-:W-:Y:S01]  /*2410*/  P2R R15, PR, RZ, 0x8 ;  /* 0x00000008ff0f7803 */ /* 0x000fe20000000000 */
[----:B------:R-:W-:-:S05]  /*2420*/  FFMA R16, R123, R11, R16 ;  /* 0x0000000b7b107223 */ /* 0x000fca0000000010 */
[----:B------:R-:W-:-:S05]  /*2430*/  F2FP.F16.F32.PACK_AB R16, RZ, R16 ;  /* 0x00000010ff10723e */ /* 0x000fca00000000ff */
[----:B------:R0:W-:Y:S01]  /*2440*/  @P1 STG.E.U16 desc[UR12][R6.64+0x2], R16 ;  /* 0x0000021006001986 */ /* 0x0001e2000c10150c */
[----:B------:R-:W-:Y:S05]  /*2450*/  @!P0 BRA `(.L_x_33) ;  /* 0x0000000000048947 */ /* 0x000fea0003800000 */
[----:B------:R3:W5:Y:S02]  /*2460*/  LDG.E.LTC128B.U16 R20, desc[UR12][R4.64+0x10] ;  /* 0x0000100c04147981 */ /* 0x000764000c1e1520 */
.L_x_33:
[----:B------:R-:W-:Y:S05]  /*2470*/  BSYNC B0 ;  /* 0x0000000000007941 */ /* 0x000fea0003800000 */
.L_x_32:
[----:B-----5:R-:W-:Y:S01]  /*2480*/  HADD2.F32 R15, -RZ, R20.H0_H0 ;  /* 0x20000014ff0f7230 */ /* 0x020fe20000004100 */
[----:B------:R-:W-:Y:S01]  /*2490*/  ISETP.GT.AND P2, PT, R10, 0x9, PT ;  /* 0x000000090a00780c */ /* 0x000fe20003f44270 */
[----:B------:R-:W-:Y:S03]  /*24a0*/  BSSY B0, `(.L_x_34) ;  /* 0x0000009000007945 */ /* 0x000fe60003800000 */
[----:B------:R-:W-:Y:S01]  /*24b0*/  FMUL R15, R15, R14 ;  /* 0x0000000e0f0f7220 */ /* 0x000fe20000400000 */
[----:B------:R-:W-:Y:S02]  /*24c0*/  ISETP.GT.AND P1, PT, R0, RZ, P2 ;  /* 0x000000ff0000720c */ /* 0x000fe40001724270 */
[----:B0-----:R-:W-:Y:S01]  /*24d0*/  P2R R16, PR, RZ, 0x4 ;  /* 0x00000004ff107803 */ /* 0x001fe20000000000 */
[----:B------:R-:W-:-:S05]  /*24e0*/  FFMA R15, R124, R11, R15 ;  /* 0x0000000b7c0f7223 */ /* 0x000fca000000000f */
[----:B------:R-:W-:-:S05]  /*24f0*/  F2FP.F16.F32.PACK_AB R15, RZ, R15 ;  /* 0x0000000fff0f723e */ /* 0x000fca00000000ff */
[----:B------:R0:W-:Y:S01]  /*2500*/  @P0 STG.E.U16 desc[UR12][R2.64+0x10], R15 ;  /* 0x0000100f02000986 */ /* 0x0001e2000c10150c */
[----:B------:R-:W-:Y:S05]  /*2510*/  @!P1 BRA `(.L_x_35) ;  /* 0x0000000000049947 */ /* 0x000fea0003800000 */
[----:B------:R4:W5:Y:S02]  /*2520*/  LDG.E.LTC128B.U16 R20, desc[UR12][R4.64+0x12] ;  /* 0x0000120c04147981 */ /* 0x000964000c1e1520 */
.L_x_35:
[----:B------:R-:W-:Y:S05]  /*2530*/  BSYNC B0 ;  /* 0x0000000000007941 */ /* 0x000fea0003800000 */
.L_x_34:
[----:B0----5:R-:W-:Y:S01]  /*2540*/  HADD2.F32 R15, -RZ, R20.H0_H0 ;  /* 0x20000014ff0f7230 */ /* 0x021fe20000004100 */
[----:B------:R-:W-:Y:S01]  /*2550*/  ISETP.GT.AND P0, PT, R0, 0x8, P3 ;  /* 0x000000080000780c */ /* 0x000fe20001f04270 */
[----:B------:R-:W-:Y:S03]  /*2560*/  BSSY B0, `(.L_x_36) ;  /* 0x0000007000007945 */ /* 0x000fe60003800000 */
[----:B------:R-:W-:-:S04]  /*2570*/  FMUL R16, R15, R14 ;  /* 0x0000000e0f107220 */ /* 0x000fc80000400000 */
[----:B------:R-:W-:-:S05]  /*2580*/  FFMA R16, R125, R11, R16 ;  /* 0x0000000b7d107223 */ /* 0x000fca0000000010 */
[----:B------:R-:W-:-:S05]  /*2590*/  F2FP.F16.F32.PACK_AB R16, RZ, R16 ;  /* 0x00000010ff10723e */ /* 0x000fca00000000ff */
[----:B------:R0:W-:Y:S01]  /*25a0*/  @P1 STG.E.U16 desc[UR12][R2.64+0x12], R16 ;  /* 0x0000121002001986 */ /* 0x0001e2000c10150c */
[----:B------:R-:W-:Y:S05]  /*25b0*/  @!P0 BRA `(.L_x_37) ;  /* 0x0000000000048947 */ /* 0x000fea0003800000 */
[----:B------:R0:W5:Y:S02]  /*25c0*/  LDG.E.LTC128B.U16 R20, desc[UR12][R8.64+0x10] ;  /* 0x0000100c08147981 */ /* 0x000164000c1e1520 */
.L_x_37:
[----:B------:R-:W-:Y:S05]  /*25d0*/  BSYNC B0 ;  /* 0x0000000000007941 */ /* 0x000fea0003800000 */
.L_x_36:
[----:B-----5:R-:W-:Y:S01]  /*25e0*/  HADD2.F32 R15, -RZ, R20.H0_H0 ;  /* 0x20000014ff0f7230 */ /* 0x020fe20000004100 */
        /* <DEDUP_REMOVED lines=8> */
.L_x_39:
[----:B------:R-:W-:Y:S05]  /*2670*/  BSYNC B0 ;  /* 0x0000000000007941 */ /* 0x000fea0003800000 */
.L_x_38:
[----:B0----5:R-:W-:Y:S01]  /*2680*/  HADD2.F32 R15, -RZ, R20.H0_H0 ;  /* 0x20000014ff0f7230 */ /* 0x021fe20000004100 */
[----:B------:R-:W-:Y:S01]  /*2690*/  ISETP.GT.AND P2, PT, R10, 0x10, PT ;  /* 0x000000100a00780c */ /* 0x000fe20003f44270 */
[----:B------:R-:W-:Y:S03]  /*26a0*/  BSSY B0, `(.L_x_40) ;  /* 0x0000009000007945 */ /* 0x000fe60003800000 */
[----:B------:R-:W-:Y:S01]  /*26b0*/  FMUL R16, R15, R14 ;  /* 0x0000000e0f107220 */ /* 0x000fe20000400000 */
[----:B------:R-:W-:Y:S02]  /*26c0*/  ISETP.GT.AND P0, PT, R0, RZ, P2 ;  /* 0x000000ff0000720c */ /* 0x000fe40001704270 */
[----:B------:R-:W-:Y:S01]  /*26d0*/  P2R R15, PR, RZ, 0x4 ;  /* 0x00000004ff0f7803 */ /* 0x000fe20000000000 */
[----:B------:R-:W-:-:S05]  /*26e0*/  FFMA R16, R127, R11, R16 ;  /* 0x0000000b7f107223 */ /* 0x000fca0000000010 */
[----:B------:R-:W-:-:S05]  /*26f0*/  F2FP.F16.F32.PACK_AB R16, RZ, R16 ;  /* 0x00000010ff10723e */ /* 0x000fca00000000ff */
[----:B------:R0:W-:Y:S01]  /*2700*/  @P1 STG.E.U16 desc[UR12][R6.64+0x12], R16 ;  /* 0x0000121006001986 */ /* 0x0001e2000c10150c */
[----:B------:R-:W-:Y:S05]  /*2710*/  @!P0 BRA `(.L_x_41) ;  /* 0x0000000000048947 */ /* 0x000fea0003800000 */
[----:B------:R0:W5:Y:S02]  /*2720*/  LDG.E.LTC128B.U16 R20, desc[UR12][R4.64+0x20] ;  /* 0x0000200c04147981 */ /* 0x000164000c1e1520 */
.L_x_41:
[----:B------:R-:W-:Y:S05]  /*2730*/  BSYNC B0 ;  /* 0x0000000000007941 */ /* 0x000fea0003800000 */
.L_x_40:
[----:B-----5:R-:W-:Y:S01]  /*2740*/  HADD2.F32 R15, -RZ, R20.H0_H0 ;  /* 0x20000014ff0f7230 */ /* 0x020fe20000004100 */
[----:B------:R-:W-:Y:S01]  /*2750*/  ISETP.GT.AND P1, PT, R10, 0x11, PT ;  /* 0x000000110a00780c */ /* 0x000fe20003f24270 */
[----:B------:R-:W-:Y:S03]  /*2760*/  BSSY B0, `(.L_x_42) ;  /* 0x0000009000007945 */ /* 0x000fe60003800000 */
[----:B------:R-:W-:-:S04]  /*2770*/  FMUL R15, R15, R14 ;  /* 0x0000000e0f0f7220 */ /* 0x000fc80000400000 */
[----:B------:R-:W-:-:S05]  /*2780*/  FFMA R15, R128, R11, R15 ;  /* 0x0000000b800f7223 */ /* 0x000fca000000000f */
[----:B------:R-:W-:-:S05]  /*2790*/  F2FP.F16.F32.PACK_AB R15, RZ, R15 ;  /* 0x0000000fff0f723e */ /* 0x000fca00000000ff */
[----:B------:R1:W-:Y:S01]  /*27a0*/  @P0 STG.E.U16 desc[UR12][R2.64+0x20], R15 ;  /* 0x0000200f02000986 */ /* 0x0003e2000c10150c */
[----:B------:R-:W-:Y:S02]  /*27b0*/  ISETP.GT.AND P0, PT, R0, RZ, P1 ;  /* 0x000000ff0000720c */ /* 0x000fe40000f04270 */
[----:B-1----:R-:W-:-:S11]  /*27c0*/  P2R R15, PR, RZ, 0x2 ;  /* 0x00000002ff0f7803 */ /* 0x002fd60000000000 */
[----:B------:R-:W-:Y:S05]  /*27d0*/  @!P0 BRA `(.L_x_43) ;  /* 0x0000000000048947 */ /* 0x000fea0003800000 */
[----:B------:R1:W5:Y:S02]  /*27e0*/  LDG.E.LTC128B.U16 R20, desc[UR12][R4.64+0x22] ;  /* 0x0000220c04147981 */ /* 0x000364000c1e1520 */
.L_x_43:
[----:B------:R-:W-:Y:S05]  /*27f0*/  BSYNC B0 ;  /* 0x0000000000007941 */ /* 0x000fea0003800000 */
.L_x_42:
[----:B-----5:R-:W-:Y:S01]  /*2800*/  HADD2.F32 R15, -RZ, R20.H0_H0 ;  /* 0x20000014ff0f7230 */ /* 0x020fe20000004100 */
[----:B------:R-:W-:Y:S04]  /*2810*/  BSSY B0, `(.L_x_44) ;  /* 0x0000008000007945 */ /* 0x000fe80003800000 */
[----:B0-----:R-:W-:-:S04]  /*2820*/  FMUL R16, R15, R14 ;  /* 0x0000000e0f107220 */ /* 0x001fc80000400000 */
[----:B------:R-:W-:-:S05]  /*2830*/  FFMA R16, R129, R11, R16 ;  /* 0x0000000b81107223 */ /* 0x000fca0000000010 */
[----:B------:R-:W-:-:S05]  /*2840*/  F2FP.F16.F32.PACK_AB R16, RZ, R16 ;  /* 0x00000010ff10723e */ /* 0x000fca00000000ff */
[----:B------:R0:W-:Y:S01]  /*2850*/  @P0 STG.E.U16 desc[UR12][R2.64+0x22], R16 ;  /* 0x0000221002000986 */ /* 0x0001e2000c10150c */
[----:B------:R-:W-:-:S13]  /*2860*/  ISETP.GT.AND P0, PT, R0, 0x8, P2 ;  /* 0x000000080000780c */ /* 0x000fda0001704270 */
[----:B0-----:R-:W-:Y:S05]  /*2870*/  @!P0 BRA `(.L_x_45) ;  /* 0x0000000000048947 */ /* 0x001fea0003800000 */
[----:B------:R0:W5:Y:S02]  /*2880*/  LDG.E.LTC128B.U16 R20, desc[UR12][R8.64+0x20] ;  /* 0x0000200c08147981 */ /* 0x000164000c1e1520 */
.L_x_45:
[----:B------:R-:W-:Y:S05]  /*2890*/  BSYNC B0 ;  /* 0x0000000000007941 */ /* 0x000fea0003800000 */
.L_x_44:
[----:B-----5:R-:W-:Y:S01]  /*28a0*/  HADD2.F32 R15, -RZ, R20.H0_H0 ;  /* 0x20000014ff0f7230 */ /* 0x020fe20000004100 */
[----:B------:R-:W-:Y:S04]  /*28b0*/  BSSY B0, `(.L_x_46) ;  /* 0x0000008000007945 */ /* 0x000fe80003800000 */
[----:B------:R-:W-:-:S04]  /*28c0*/  FMUL R15, R15, R14 ;  /* 0x0000000e0f0f7220 */ /* 0x000fc80000400000 */
[----:B------:R-:W-:-:S05]  /*28d0*/  FFMA R15, R130, R11, R15 ;  /* 0x0000000b820f7223 */ /* 0x000fca000000000f */
[----:B------:R-:W-:-:S05]  /*28e0*/  F2FP.F16.F32.PACK_AB R15, RZ, R15 ;  /* 0x0000000fff0f723e */ /* 0x000fca00000000ff */
[----:B------:R0:W-:Y:S01]  /*28f0*/  @P0 STG.E.U16 desc[UR12][R6.64+0x20], R15 ;  /* 0x0000200f06000986 */ /* 0x0001e2000c10150c */
[----:B------:R-:W-:-:S13]  /*2900*/  ISETP.GT.AND P0, PT, R0, 0x8, P1 ;  /* 0x000000080000780c */ /* 0x000fda0000f04270 */
[----:B0-----:R-:W-:Y:S05]  /*2910*/  @!P0 BRA `(.L_x_47) ;  /* 0x0000000000048947 */ /* 0x001fea0003800000 */
[----:B------:R0:W5:Y:S02]  /*2920*/  LDG.E.LTC128B.U16 R20, desc[UR12][R8.64+0x22] ;  /* 0x0000220c08147981 */ /* 0x000164000c1e1520 */
.L_x_47:
[----:B------:R-:W-:Y:S05]  /*2930*/  BSYNC B0 ;  /* 0x0000000000007941 */ /* 0x000fea0003800000 */
.L_x_46:
[----:B-----5:R-:W-:Y:S01]  /*2940*/  HADD2.F32 R15, -RZ, R20.H0_H0 ;  /* 0x20000014ff0f7230 */ /* 0x020fe20000004100 */
[C---:B------:R-:W-:Y:S01]  /*2950*/  SHF.L.U64.HI R21, R12.reuse, 0x7, R13 ;  /* 0x000000070c157819 */ /* 0x040fe2000001020d */
[----:B------:R-:W-:Y:S01]  /*2960*/  IMAD.SHL.U32 R17, R12, 0x80, RZ ;  /* 0x000000800c117824 */ /* 0x000fe200078e00ff */
[----:B------:R-:W-:Y:S01]  /*2970*/  ISETP.GT.AND P2, PT, R10, 0x18, PT ;  /* 0x000000180a00780c */ /* 0x000fe20003f44270 */
[----:B------:R-:W-:Y:S01]  /*2980*/  BSSY B0, `(.L_x_48) ;  /* 0x000000e000007945 */ /* 0x000fe20003800000 */
[----:B------:R-:W-:Y:S02]  /*2990*/  FMUL R16, R15, R14 ;  /* 0x0000000e0f107220 */ /* 0x000fe40000400000 */
[----:B------:R-:W-:Y:S02]  /*29a0*/  LOP3.LUT R15, R17, 0x2, RZ, 0xfc, !PT ;  /* 0x00000002110f7812 */ /* 0x000fe400078efcff */
[----:B------:R-:W-:-:S05]  /*29b0*/  FFMA R16, R131, R11, R16 ;  /* 0x0000000b83107223 */ /* 0x000fca0000000010 */
[----:B------:R-:W-:-:S05]  /*29c0*/  F2FP.F16.F32.PACK_AB R16, RZ, R16 ;  /* 0x00000010ff10723e */ /* 0x000fca00000000ff */
[----:B------:R1:W-:Y:S01]  /*29d0*/  @P0 STG.E.U16 desc[UR12][R6.64+0x22], R16 ;  /* 0x0000221006000986 */ /* 0x0003e2000c10150c */
[----:B------:R-:W-:-:S05]  /*29e0*/  IADD3 R124, P0, R15, R2, RZ ;  /* 0x000000020f7c7210 */ /* 0x000fca0007f1e0ff */
[----:B------:R-:W-:Y:S01]  /*29f0*/  IMAD.X R125, R21, 0x1, R3, P0 ;  /* 0x00000001157d7824 */ /* 0x000fe200000e0603 */
[----:B------:R-:W-:-:S05]  /*2a00*/  IADD3 R12, P0, R17, R2, RZ ;  /* 0x00000002110c7210 */ /* 0x000fca0007f1e0ff */
[----:B------:R-:W-:Y:S01]  /*2a10*/  IMAD.X R13, R21, 0x1, R3, P0 ;  /* 0x00000001150d7824 */ /* 0x000fe200000e0603 */
[----:B------:R-:W-:Y:S02]  /*2a20*/  ISETP.GT.AND P0, PT, R0, RZ, P2 ;  /* 0x000000ff0000720c */ /* 0x000fe40001704270 */
[----:B-1----:R-:W-:-:S11]  /*2a30*/  P2R R16, PR, RZ, 0x4 ;  /* 0x00000004ff107803 */ /* 0x002fd60000000000 */
[----:B------:R-:W-:Y:S05]  /*2a40*/  @!P0 BRA `(.L_x_49) ;  /* 0x0000000000048947 */ /* 0x000fea0003800000 */
[----:B------:R1:W5:Y:S02]  /*2a50*/  LDG.E.LTC128B.U16 R20, desc[UR12][R4.64+0x30] ;  /* 0x0000300c04147981 */ /* 0x000364000c1e1520 */
.L_x_49:
[----:B------:R-:W-:Y:S05]  /*2a60*/  BSYNC B0 ;  /* 0x0000000000007941 */ /* 0x000fea0003800000 */
.L_x_48:
[----:B-----5:R-:W-:Y:S01]  /*2a70*/  HADD2.F32 R19, -RZ, R20.H0_H0 ;  /* 0x20000014ff137230 */ /* 0x020fe20000004100 */
[----:B------:R-:W-:Y:S01]  /*2a80*/  ISETP.GT.AND P1, PT, R10, 0x19, PT ;  /* 0x000000190a00780c */ /* 0x000fe20003f24270 */
[----:B------:R-:W-:Y:S03]  /*2a90*/  BSSY B0, `(.L_x_50) ;  /* 0x0000009000007945 */ /* 0x000fe60003800000 */
[----:B------:R-:W-:Y:S01]  /*2aa0*/  FMUL R19, R19, R14 ;  /* 0x0000000e13137220 */ /* 0x000fe20000400000 */
[----:B------:R-:W-:-:S03]  /*2ab0*/  P2R R16, PR, RZ, 0x2 ;  /* 0x00000002ff107803 */ /* 0x000fc60000000000 */
[----:B------:R-:W-:-:S05]  /*2ac0*/  FFMA R19, R132, R11, R19 ;  /* 0x0000000b84137223 */ /* 0x000fca0000000013 */
[----:B------:R-:W-:-:S05]  /*2ad0*/  F2FP.F16.F32.PACK_AB R19, RZ, R19 ;  /* 0x00000013ff13723e */ /* 0x000fca00000000ff */
[----:B------:R0:W-:Y:S01]  /*2ae0*/  @P0 STG.E.U16 desc[UR12][R2.64+0x30], R19 ;  /* 0x0000301302000986 */ /* 0x0001e2000c10150c */
[----:B------:R-:W-:-:S13]  /*2af0*/  ISETP.GT.AND P0, PT, R0, RZ, P1 ;  /* 0x000000ff0000720c */ /* 0x000fda0000f04270 */
[----:B0-----:R-:W-:Y:S05]  /*2b00*/  @!P0 BRA `(.L_x_51) ;  /* 0x0000000000048947 */ /* 0x001fea0003800000 */
[----:B------:R0:W5:Y:S02]  /*2b10*/  LDG.E.LTC128B.U16 R20, desc[UR12][R4.64+0x32] ;  /* 0x0000320c04147981 */ /* 0x000164000c1e1520 */
.L_x_51:
[----:B------:R-:W-:Y:S05]  /*2b20*/  BSYNC B0 ;  /* 0x0000000000007941 */ /* 0x000fea0003800000 */
.L_x_50:
        /* <DEDUP_REMOVED lines=9> */
.L_x_53:
[----:B------:R-:W-:Y:S05]  /*2bc0*/  BSYNC B0 ;  /* 0x0000000000007941 */ /* 0x000fea0003800000 */
.L_x_52:
        /* <DEDUP_REMOVED lines=9> */
.L_x_55:
[----:B------:R-:W-:Y:S05]  /*2c60*/  BSYNC B0 ;  /* 0x0000000000007941 */ /* 0x000fea0003800000 */
.L_x_54:
        /* <DEDUP_REMOVED lines=11> */
.L_x_57:
[----:B------:R-:W-:Y:S05]  /*2d20*/  BSYNC B0 ;  /* 0x0000000000007941 */ /* 0x000fea0003800000 */
.L_x_56:
        /* <DEDUP_REMOVED lines=11> */
.L_x_59:
[----:B------:R-:W-:Y:S05]  /*2de0*/  BSYNC B0 ;  /* 0x0000000000007941 */ /* 0x000fea0003800000 */
.L_x_58:
        /* <DEDUP_REMOVED lines=9> */
.L_x_61:
[----:B------:R-:W-:Y:S05]  /*2e80*/  BSYNC B0 ;  /* 0x0000000000007941 */ /* 0x000fea0003800000 */
.L_x_60:
        /* <DEDUP_REMOVED lines=9> */
.L_x_63:
[----:B------:R-:W-:Y:S05]  /*2f20*/  BSYNC B0 ;  /* 0x0000000000007941 */ /* 0x000fea0003800000 */
.L_x_62:
        /* <DEDUP_REMOVED lines=11> */
.L_x_65:
[----:B------:R-:W-:Y:S05]  /*2fe0*/  BSYNC B0 ;  /* 0x0000000000007941 */ /* 0x000fea0003800000 */
.L_x_64:
[----:B-----5:R-:W-:Y:S01]  /*2ff0*/  HADD2.F32 R19, -RZ, R20.H0_H0 ;  /* 0x20000014ff137230 */ /* 0x020fe20000004100 */
[----:B------:R-:W-:Y:S01]  /*3000*/  ISETP.GT.AND P4, PT, R10, 0x29, PT ;  /* 0x000000290a00780c */ /* 0x000fe20003f84270 */
[----:B------:R-:W-:Y:S03]  /*3010*/  BSSY B0, `(.L_x_66) ;  /* 0x0000008000007945 */ /* 0x000fe60003800000 */
[----:B------:R-:W-:-:S04]  /*3020*/  FMUL R19, R19, R14 ;  /* 0x0000000e13137220 */ /* 0x000fc80000400000 */
[----:B------:R-:W-:-:S05]  /*3030*/  FFMA R19, R140, R11, R19 ;  /* 0x0000000b8c137223 */ /* 0x000fca0000000013 */
[----:B------:R-:W-:-:S05]  /*3040*/  F2FP.F16.F32.PACK_AB R19, RZ, R19 ;  /* 0x00000013ff13723e */ /* 0x000fca00000000ff */
[----:B------:R0:W-:Y:S01]  /*3050*/  @P0 STG.E.U16 desc[UR12][R2.64+0x50], R19 ;  /* 0x0000501302000986 */ /* 0x0001e2000c10150c */
[----:B------:R-:W-:-:S13]  /*3060*/  ISETP.GT.AND P0, PT, R0, RZ, P4 ;  /* 0x000000ff0000720c */ /* 0x000fda0002704270 */
[----:B0-----:R-:W-:Y:S05]  /*3070*/  @!P0 BRA `(.L_x_67) ;  /* 0x0000000000048947 */ /* 0x001fea0003800000 */
[----:B------:R0:W5:Y:S02]  /*3080*/  LDG.E.LTC128B.U16 R20, desc[UR12][R4.64+0x52] ;  /* 0x0000520c04147981 */ /* 0x000164000c1e1520 */
.L_x_67:
[----:B------:R-:W-:Y:S05]  /*3090*/  BSYNC B0 ;  /* 0x0000000000007941 */ /* 0x000fea0003800000 */
.L_x_66:
        /* <DEDUP_REMOVED lines=9> */
.L_x_69:
[----:B------:R-:W-:Y:S05]  /*3130*/  BSYNC B0 ;  /* 0x0000000000007941 */ /* 0x000fea0003800000 */
.L_x_68:
        /* <DEDUP_REMOVED lines=9> */
.L_x_71:
[----:B------:R-:W-:Y:S05]  /*31d0*/  BSYNC B0 ;  /* 0x0000000000007941 */ /* 0x000fea0003800000 */
.L_x_70:
        /* <DEDUP_REMOVED lines=10> */
.L_x_73:
[----:B------:R-:W-:Y:S05]  /*3280*/  BSYNC B0 ;  /* 0x0000000000007941 */ /* 0x000fea0003800000 */
.L_x_72:
        /* <DEDUP_REMOVED lines=10> */
.L_x_75:
[----:B------:R-:W-:Y:S05]  /*3330*/  BSYNC B0 ;  /* 0x0000000000007941 */ /* 0x000fea0003800000 */
.L_x_74:
        /* <DEDUP_REMOVED lines=9> */
.L_x_77:
[----:B------:R-:W-:Y:S05]  /*33d0*/  BSYNC B0 ;  /* 0x0000000000007941 */ /* 0x000fea0003800000 */
.L_x_76:
        /* <DEDUP_REMOVED lines=9> */
.L_x_79:
[----:B------:R-:W-:Y:S05]  /*3470*/  BSYNC B0 ;  /* 0x0000000000007941 */ /* 0x000fea0003800000 */
.L_x_78:
        /* <DEDUP_REMOVED lines=10> */
.L_x_81:
[----:B------:R-:W-:Y:S05]  /*3520*/  BSYNC B0 ;  /* 0x0000000000007941 */ /* 0x000fea0003800000 */
.L_x_80:
[----:B-----5:R-:W-:Y:S01]  /*3530*/  HADD2.F32 R19, -RZ, R20.H0_H0 ;  /* 0x20000014ff137230 */ /* 0x020fe20000004100 */
[----:B------:R-:W-:Y:S04]  /*3540*/  BSSY B0, `(.L_x_82) ;  /* 0x0000009000007945 */ /* 0x000fe80003800000 */
[----:B------:R-:W-:-:S04]  /*3550*/  FMUL R19, R19, R14 ;  /* 0x0000000e13137220 */ /* 0x000fc80000400000 */
[----:B------:R-:W-:-:S05]  /*3560*/  FFMA R19, R148, R11, R19 ;  /* 0x0000000b94137223 */ /* 0x000fca0000000013 */
[----:B------:R-:W-:-:S05]  /*3570*/  F2FP.F16.F32.PACK_AB R19, RZ, R19 ;  /* 0x00000013ff13723e */ /* 0x000fca00000000ff */
[----:B------:R0:W-:Y:S01]  /*3580*/  @P0 STG.E.U16 desc[UR12][R2.64+0x70], R19 ;  /* 0x0000701302000986 */ /* 0x0001e2000c10150c */
[----:B------:R-:W-:-:S04]  /*3590*/  ISETP.GT.AND P0, PT, R10, 0x39, PT ;  /* 0x000000390a00780c */ /* 0x000fc80003f04270 */
[----:B------:R-:W-:-:S13]  /*35a0*/  ISETP.GT.AND P5, PT, R0, RZ, P0 ;  /* 0x000000ff0000720c */ /* 0x000fda00007a4270 */
[----:B0-----:R-:W-:Y:S05]  /*35b0*/  @!P5 BRA `(.L_x_83) ;  /* 0x000000000004d947 */ /* 0x001fea0003800000 */
[----:B------:R0:W5:Y:S02]  /*35c0*/  LDG.E.LTC128B.U16 R20, desc[UR12][R4.64+0x72] ;  /* 0x0000720c04147981 */ /* 0x000164000c1e1520 */
.L_x_83:
[----:B------:R-:W-:Y:S05]  /*35d0*/  BSYNC B0 ;  /* 0x0000000000007941 */ /* 0x000fea0003800000 */
.L_x_82:
        /* <DEDUP_REMOVED lines=9> */
.L_x_85:
[----:B------:R-:W-:Y:S05]  /*3670*/  BSYNC B0 ;  /* 0x0000000000007941 */ /* 0x000fea0003800000 */
.L_x_84:
        /* <DEDUP_REMOVED lines=9> */
.L_x_87:
[----:B------:R-:W-:Y:S05]  /*3710*/  BSYNC B0 ;  /* 0x0000000000007941 */ /* 0x000fea0003800000 */
.L_x_86:
[----:B-----5:R-:W-:Y:S01]  /*3720*/  HADD2.F32 R19, -RZ, R20.H0_H0 ;  /* 0x20000014ff137230 */ /* 0x020fe20000004100 */
[----:B------:R-:W-:Y:S01]  /*3730*/  LOP3.LUT R123, R17, 0x10, RZ, 0xfc, !PT ;  /* 0x00000010117b7812 */ /* 0x000fe200078efcff */
[----:B------:R-:W-:Y:S02]  /*3740*/  USHF.L.U32 UR22, UR4, 0x7, URZ ;  /* 0x0000000704167899 */ /* 0x000fe4000800063f */
[----:B------:R-:W-:Y:S01]  /*3750*/  USHF.L.U64.HI UR4, UR4, 0x7, UR5 ;  /* 0x0000000704047899 */ /* 0x000fe20008010205 */
[----:B------:R-:W-:-:S04]  /*3760*/  FMUL R16, R19, R14 ;  /* 0x0000000e13107220 */ /* 0x000fc80000400000 */
[----:B------:R-:W-:-:S05]  /*3770*/  FFMA R16, R151, R11, R16 ;  /* 0x0000000b97107223 */ /* 0x000fca0000000010 */
[----:B------:R-:W-:-:S05]  /*3780*/  F2FP.F16.F32.PACK_AB R16, RZ, R16 ;  /* 0x00000010ff10723e */ /* 0x000fca00000000ff */
[----:B------:R1:W-:Y:S01]  /*3790*/  @P5 STG.E.U16 desc[UR12][R6.64+0x72], R16 ;  /* 0x0000721006005986 */ /* 0x0003e2000c10150c */
[----:B------:R-:W-:-:S05]  /*37a0*/  IADD3 R126, P5, R123, R2, RZ ;  /* 0x000000027b7e7210 */ /* 0x000fca0007fbe0ff */
[----:B------:R-:W-:Y:S01]  /*37b0*/  IMAD.X R127, R21, 0x1, R3, P5 ;  /* 0x00000001157f7824 */ /* 0x000fe200028e0603 */
[----:B------:R-:W-:-:S04]  /*37c0*/  IADD3 R18, P5, R4, UR22, RZ ;  /* 0x0000001604127c10 */ /* 0x000fc8000ffbe0ff */
[----:B------:R-:W-:Y:S02]  /*37d0*/  IADD3.X R19, R5, UR4, RZ, P5, !PT ;  /* 0x0000000405137c10 */ /* 0x000fe4000affe4ff */
[----:B------:R-:W-:-:S04]  /*37e0*/  ISETP.GT.AND P5, PT, R10, RZ, PT ;  /* 0x000000ff0a00720c */ /* 0x000fc80003fa4270 */
[----:B------:R-:W-:-:S13]  /*37f0*/  ISETP.GT.AND P5, PT, R0, 0x40, P5 ;  /* 0x000000400000780c */ /* 0x000fda0002fa4270 */
[----:B------:R-:W2:Y:S01]  /*3800*/  @P5 LDG.E.LTC128B.U16 R20, desc[UR12][R18.64] ;  /* 0x0000000c12145981 */ /* 0x000ea2000c1e1520 */
[----:B------:R-:W-:Y:S01]  /*3810*/  LOP3.LUT R121, R17, 0x12, RZ, 0xfc, !PT ;  /* 0x0000001211797812 */ /* 0x000fe200078efcff */
[----:B------:R-:W-:Y:S01]  /*3820*/  ULOP3.LUT UR21, UR22, 0x2, URZ, 0xfc, !UPT ;  /* 0x0000000216157892 */ /* 0x000fe2000f8efc3f */
[----:B--2---:R-:W-:-:S05]  /*3830*/  HADD2.F32 R23, -RZ, R20.H0_H0 ;  /* 0x20000014ff177230 */ /* 0x004fca0000004100 */
[----:B------:R-:W-:-:S04]  /*3840*/  FMUL R23, R23, R14 ;  /* 0x0000000e17177220 */ /* 0x000fc80000400000 */
[----:B------:R-:W-:-:S05]  /*3850*/  FFMA R23, R88, R11, R23 ;  /* 0x0000000b58177223 */ /* 0x000fca0000000017 */
[----:B------:R-:W-:-:S04]  /*3860*/  F2FP.F16.F32.PACK_AB R23, RZ, R23 ;  /* 0x00000017ff17723e */ /* 0x000fc800000000ff */
[----:B------:R-:W-:-:S05]  /*3870*/  PRMT R22, R23, 0x7610, R22 ;  /* 0x0000761017167816 */ /* 0x000fca0000000016 */
[----:B------:R2:W-:Y:S01]  /*3880*/  @P5 STG.E.U16 desc[UR12][R12.64], R22 ;  /* 0x000000160c005986 */ /* 0x0005e2000c10150c */
[----:B------:R-:W-:-:S05]  /*3890*/  IADD3 R128, P5, R121, R2, RZ ;  /* 0x0000000279807210 */ /* 0x000fca0007fbe0ff */
[----:B------:R-:W-:Y:S01]  /*38a0*/  IMAD.X R129, R21, 0x1, R3, P5 ;  /* 0x0000000115817824 */ /* 0x000fe200028e0603 */
[----:B------:R-:W-:-:S04]  /*38b0*/  IADD3 R130, P5, R4, UR21, RZ ;  /* 0x0000001504827c10 */ /* 0x000fc8000ffbe0ff */
[----:B------:R-:W-:Y:S02]  /*38c0*/  IADD3.X R131, R5, UR4, RZ, P5, !PT ;  /* 0x0000000405837c10 */ /* 0x000fe4000affe4ff */
[----:B------:R-:W-:-:S13]  /*38d0*/  ISETP.GT.AND P5, PT, R0, 0x40, P6 ;  /* 0x000000400000780c */ /* 0x000fda00037a4270 */
[----:B------:R-:W3:Y:S01]  /*38e0*/  @P5 LDG.E.LTC128B.U16 R20, desc[UR12][R130.64] ;  /* 0x0000000c82145981 */ /* 0x000ee2000c1e1520 */
[----:B------:R-:W-:Y:S01]  /*38f0*/  BSSY B0, `(.L_x_88) ;  /* 0x000000e000007945 */ /* 0x000fe20003800000 */
[----:B---3--:R-:W-:-:S05]  /*3900*/  HADD2.F32 R23, -RZ, R20.H0_H0 ;  /* 0x20000014ff177230 */ /* 0x008fca0000004100 */
[----:B-1----:R-:W-:-:S04]  /*3910*/  FMUL R16, R23, R14 ;  /* 0x0000000e17107220 */ /* 0x002fc80000400000 */
[----:B------:R-:W-:-:S05]  /*3920*/  FFMA R16, R89, R11, R16 ;  /* 0x0000000b59107223 */ /* 0x000fca0000000010 */
[----:B------:R-:W-:-:S05]  /*3930*/  F2FP.F16.F32.PACK_AB R16, RZ, R16 ;  /* 0x00000010ff10723e */ /* 0x000fca00000000ff */
[----:B------:R1:W-:Y:S01]  /*3940*/  @P5 STG.E.U16 desc[UR12][R124.64], R16 ;  /* 0x000000107c005986 */ /* 0x0003e2000c10150c */
[----:B------:R-:W-:-:S05]  /*3950*/  IADD3 R88, P5, R17, R6, RZ ;  /* 0x0000000611587210 */ /* 0x000fca0007fbe0ff */
[----:B------:R-:W-:Y:S01]  /*3960*/  IMAD.X R89, R21, 0x1, R7, P5 ;  /* 0x0000000115597824 */ /* 0x000fe200028e0607 */
[----:B--2---:R-:W-:-:S04]  /*3970*/  IADD3 R22, P5, R8, UR22, RZ ;  /* 0x0000001608167c10 */ /* 0x004fc8000ffbe0ff */
[----:B------:R-:W-:Y:S02]  /*3980*/  IADD3.X R23, R9, UR4, RZ, P5, !PT ;  /* 0x0000000409177c10 */ /* 0x000fe4000affe4ff */
[----:B------:R-:W-:-:S04]  /*3990*/  ISETP.GT.AND P5, PT, R10, RZ, PT ;  /* 0x000000ff0a00720c */ /* 0x000fc80003fa4270 */
[----:B------:R-:W-:-:S13]  /*39a0*/  ISETP.GT.AND P5, PT, R0, 0x48, P5 ;  /* 0x000000480000780c */ /* 0x000fda0002fa4270 */
[----:B-1----:R-:W-:Y:S05]  /*39b0*/  @!P5 BRA `(.L_x_89) ;  /* 0x000000000004d947 */ /* 0x002fea0003800000 */
[----:B------:R1:W5:Y:S02]  /*39c0*/  LDG.E.LTC128B.U16 R20, desc[UR12][R22.64] ;  /* 0x0000000c16147981 */ /* 0x000364000c1e1520 */
.L_x_89:
[----:B------:R-:W-:Y:S05]  /*39d0*/  BSYNC B0 ;  /* 0x0000000000007941 */ /* 0x000fea0003800000 */
.L_x_88:
[----:B-----5:R-:W-:Y:S01]  /*39e0*/  HADD2.F32 R125, -RZ, R20.H0_H0 ;  /* 0x20000014ff7d7230 */ /* 0x020fe20000004100 */
[----:B------:R-:W-:Y:S04]  /*39f0*/  BSSY B0, `(.L_x_90) ;  /* 0x000000c000007945 */ /* 0x000fe80003800000 */
[----:B------:R-:W-:-:S04]  /*3a00*/  FMUL R125, R125, R14 ;  /* 0x0000000e7d7d7220 */ /* 0x000fc80000400000 */
[----:B------:R-:W-:-:S05]  /*3a10*/  FFMA R125, R90, R11, R125 ;  /* 0x0000000b5a7d7223 */ /* 0x000fca000000007d */
[----:B------:R-:W-:-:S05]  /*3a20*/  F2FP.F16.F32.PACK_AB R125, RZ, R125 ;  /* 0x0000007dff7d723e */ /* 0x000fca00000000ff */
[----:B------:R2:W-:Y:S01]  /*3a30*/  @P5 STG.E.U16 desc[UR12][R88.64], R125 ;  /* 0x0000007d58005986 */ /* 0x0005e2000c10150c */
[----:B------:R-:W-:-:S05]  /*3a40*/  IADD3 R132, P5, R15, R6, RZ ;  /* 0x000000060f847210 */ /* 0x000fca0007fbe0ff */
[----:B------:R-:W-:Y:S01]  /*3a50*/  IMAD.X R133, R21, 0x1, R7, P5 ;  /* 0x0000000115857824 */ /* 0x000fe200028e0607 */
[----:B------:R-:W-:-:S13]  /*3a60*/  ISETP.GT.AND P5, PT, R0, 0x48, P6 ;  /* 0x000000480000780c */ /* 0x000fda00037a4270 */
[----:B--2---:R-:W-:Y:S05]  /*3a70*/  @!P5 BRA `(.L_x_91) ;  /* 0x00000000000cd947 */ /* 0x004fea0003800000 */
[----:B------:R-:W-:-:S04]  /*3a80*/  IADD3 R124, P6, R8, UR21, RZ ;  /* 0x00000015087c7c10 */ /* 0x000fc8000ffde0ff */
[----:B------:R-:W-:-:S05]  /*3a90*/  IADD3.X R125, R9, UR4, RZ, P6, !PT ;  /* 0x00000004097d7c10 */ /* 0x000fca000b7fe4ff */
[----:B------:R2:W5:Y:S04]  /*3aa0*/  LDG.E.LTC128B.U16 R20, desc[UR12][R124.64] ;  /* 0x0000000c7c147981 */ /* 0x000568000c1e1520 */
.L_x_91:
[----:B------:R-:W-:Y:S05]  /*3ab0*/  BSYNC B0 ;  /* 0x0000000000007941 */ /* 0x000fea0003800000 */
.L_x_90:
[----:B--2--5:R-:W-:Y:S01]  /*3ac0*/  HADD2.F32 R125, -RZ, R20.H0_H0 ;  /* 0x20000014ff7d7230 */ /* 0x024fe20000004100 */
[----:B------:R-:W-:Y:S01]  /*3ad0*/  ULOP3.LUT UR20, UR22, 0x10, URZ, 0xfc, !UPT ;  /* 0x0000001016147892 */ /* 0x000fe2000f8efc3f */
[----:B------:R-:W-:-:S03]  /*3ae0*/  ISETP.GT.AND P6, PT, R10, 0x8, PT ;  /* 0x000000080a00780c */ /* 0x000fc60003fc4270 */
[----:B------:R-:W-:-:S04]  /*3af0*/  FMUL R16, R125, R14 ;  /* 0x0000000e7d107220 */ /* 0x000fc80000400000 */
[----:B------:R-:W-:Y:S01]  /*3b00*/  FFMA R16, R91, R11, R16 ;  /* 0x0000000b5b107223 */ /* 0x000fe20000000010 */
[----:B------:R-:W-:-:S04]  /*3b10*/  LOP3.LUT R91, R17, 0x20, RZ, 0xfc, !PT ;  /* 0x00000020115b7812 */ /* 0x000fc800078efcff */
[----:B------:R-:W-:-:S05]  /*3b20*/  F2FP.F16.F32.PACK_AB R16, RZ, R16 ;  /* 0x00000010ff10723e */ /* 0x000fca00000000ff */
[----:B------:R2:W-:Y:S01]  /*3b30*/  @P5 STG.E.U16 desc[UR12][R132.64], R16 ;  /* 0x0000001084005986 */ /* 0x0005e2000c10150c */
[----:B------:R-:W-:-:S05]  /*3b40*/  IADD3 R130, P5, R91, R2, RZ ;  /* 0x000000025b827210 */ /* 0x000fca0007fbe0ff */
[----:B------:R-:W-:Y:S01]  /*3b50*/  IMAD.X R131, R21, 0x1, R3, P5 ;  /* 0x0000000115837824 */ /* 0x000fe200028e0603 */
[----:B------:R-:W-:-:S04]  /*3b60*/  IADD3 R134, P5, R4, UR20, RZ ;  /* 0x0000001404867c10 */ /* 0x000fc8000ffbe0ff */
[----:B------:R-:W-:Y:S02]  /*3b70*/  IADD3.X R135, R5, UR4, RZ, P5, !PT ;  /* 0x0000000405877c10 */ /* 0x000fe4000affe4ff */
[----:B------:R-:W-:-:S13]  /*3b80*/  ISETP.GT.AND P5, PT, R0, 0x40, P6 ;  /* 0x000000400000780c */ /* 0x000fda00037a4270 */
[----:B------:R-:W3:Y:S01]  /*3b90*/  @P5 LDG.E.LTC128B.U16 R20, desc[UR12][R134.64] ;  /* 0x0000000c86145981 */ /* 0x000ee2000c1e1520 */
[----:B------:R-:W-:Y:S01]  /*3ba0*/  ULOP3.LUT UR19, UR22, 0x12, URZ, 0xfc, !UPT ;  /* 0x0000001216137892 */ /* 0x000fe2000f8efc3f */
[----:B---3--:R-:W-:-:S05]  /*3bb0*/  HADD2.F32 R125, -RZ, R20.H0_H0 ;  /* 0x20000014ff7d7230 */ /* 0x008fca0000004100 */
[----:B------:R-:W-:-:S04]  /*3bc0*/  FMUL R125, R125, R14 ;  /* 0x0000000e7d7d7220 */ /* 0x000fc80000400000 */
[----:B------:R-:W-:-:S05]  /*3bd0*/  FFMA R125, R92, R11, R125 ;  /* 0x0000000b5c7d7223 */ /* 0x000fca000000007d */
[----:B------:R-:W-:-:S04]  /*3be0*/  F2FP.F16.F32.PACK_AB R125, RZ, R125 ;  /* 0x0000007dff7d723e */ /* 0x000fc800000000ff */
[----:B------:R-:W-:Y:S02]  /*3bf0*/  PRMT R90, R125, 0x7610, R90 ;  /* 0x000076107d5a7816 */ /* 0x000fe4000000005a */
[----:B------:R-:W-:-:S03]  /*3c00*/  LOP3.LUT R125, R17, 0x22, RZ, 0xfc, !PT ;  /* 0x00000022117d7812 */ /* 0x000fc600078efcff */
[----:B------:R3:W-:Y:S01]  /*3c10*/  @P5 STG.E.U16 desc[UR12][R126.64], R90 ;  /* 0x0000005a7e005986 */ /* 0x0007e2000c10150c */
[----:B--2---:R-:W-:-:S05]  /*3c20*/  IADD3 R132, P5, R125, R2, RZ ;  /* 0x000000027d847210 */ /* 0x004fca0007fbe0ff */
[----:B------:R-:W-:Y:S01]  /*3c30*/  IMAD.X R133, R21, 0x1, R3, P5 ;  /* 0x0000000115857824 */ /* 0x000fe200028e0603 */
[----:B------:R-:W-:-:S04]  /*3c40*/  IADD3 R134, P5, R4, UR19, RZ ;  /* 0x0000001304867c10 */ /* 0x000fc8000ffbe0ff */
[----:B------:R-:W-:Y:S02]  /*3c50*/  IADD3.X R135, R5, UR4, RZ, P5, !PT ;  /* 0x0000000405877c10 */ /* 0x000fe4000affe4ff */
[----:B------:R-:W-:-:S04]  /*3c60*/  ISETP.GT.AND P5, PT, R10, 0x9, PT ;  /* 0x000000090a00780c */ /* 0x000fc80003fa4270 */
[----:B------:R-:W-:-:S13]  /*3c70*/  ISETP.GT.AND P5, PT, R0, 0x40, P5 ;  /* 0x000000400000780c */ /* 0x000fda0002fa4270 */
[----:B------:R-:W2:Y:S01]  /*3c80*/  @P5 LDG.E.LTC128B.U16 R20, desc[UR12][R134.64] ;  /* 0x0000000c86145981 */ /* 0x000ea2000c1e1520 */
[----:B------:R-:W-:Y:S01]  /*3c90*/  BSSY B0, `(.L_x_92) ;  /* 0x000000d000007945 */ /* 0x000fe20003800000 */
[----:B--2---:R-:W-:-:S05]  /*3ca0*/  HADD2.F32 R137, -RZ, R20.H0_H0 ;  /* 0x20000014ff897230 */ /* 0x004fca0000004100 */
[----:B------:R-:W-:-:S04]  /*3cb0*/  FMUL R16, R137, R14 ;  /* 0x0000000e89107220 */ /* 0x000fc80000400000 */
[----:B------:R-:W-:-:S05]  /*3cc0*/  FFMA R16, R93, R11, R16 ;  /* 0x0000000b5d107223 */ /* 0x000fca0000000010 */
[----:B------:R-:W-:-:S05]  /*3cd0*/  F2FP.F16.F32.PACK_AB R16, RZ, R16 ;  /* 0x00000010ff10723e */ /* 0x000fca00000000ff */
[----:B------:R2:W-:Y:S01]  /*3ce0*/  @P5 STG.E.U16 desc[UR12][R128.64], R16 ;  /* 0x0000001080005986 */ /* 0x0005e2000c10150c */
[----:B---3--:R-:W-:-:S05]  /*3cf0*/  IADD3 R126, P5, R123, R6, RZ ;  /* 0x000000067b7e7210 */ /* 0x008fca0007fbe0ff */
[----:B------:R-:W-:Y:S01]  /*3d00*/  IMAD.X R127, R21, 0x1, R7, P5 ;  /* 0x00000001157f7824 */ /* 0x000fe200028e0607 */
[----:B------:R-:W-:-:S13]  /*3d10*/  ISETP.GT.AND P5, PT, R0, 0x48, P6 ;  /* 0x000000480000780c */ /* 0x000fda00037a4270 */
[----:B--2---:R-:W-:Y:S05]  /*3d20*/  @!P5 BRA `(.L_x_93) ;  /* 0x00000000000cd947 */ /* 0x004fea0003800000 */
[----:B------:R-:W-:-:S04]  /*3d30*/  IADD3 R92, P6, R8, UR20, RZ ;  /* 0x00000014085c7c10 */ /* 0x000fc8000ffde0ff */
[----:B------:R-:W-:-:S05]  /*3d40*/  IADD3.X R93, R9, UR4, RZ, P6, !PT ;  /* 0x00000004095d7c10 */ /* 0x000fca000b7fe4ff */
[----:B------:R2:W5:Y:S04]  /*3d50*/  LDG.E.LTC128B.U16 R20, desc[UR12][R92.64] ;  /* 0x0000000c5c147981 */ /* 0x000568000c1e1520 */
.L_x_93:
[----:B------:R-:W-:Y:S05]  /*3d60*/  BSYNC B0 ;  /* 0x0000000000007941 */ /* 0x000fea0003800000 */
.L_x_92:
[----:B--2--5:R-:W-:Y:S01]  /*3d70*/  HADD2.F32 R93, -RZ, R20.H0_H0 ;  /* 0x20000014ff5d7230 */ /* 0x024fe20000004100 */
[----:B------:R-:W-:Y:S01]  /*3d80*/  ISETP.GT.AND P6, PT, R10, 0x9, PT ;  /* 0x000000090a00780c */ /* 0x000fe20003fc4270 */
[----:B------:R-:W-:Y:S03]  /*3d90*/  BSSY B0, `(.L_x_94) ;  /* 0x000000c000007945 */ /* 0x000fe60003800000 */
        /* <DEDUP_REMOVED lines=11> */
.L_x_95:
[----:B------:R-:W-:Y:S05]  /*3e50*/  BSYNC B0 ;  /* 0x0000000000007941 */ /* 0x000fea0003800000 */
.L_x_94:
[----:B--2--5:R-:W-:Y:S01]  /*3e60*/  HADD2.F32 R93, -RZ, R20.H0_H0 ;  /* 0x20000014ff5d7230 */ /* 0x024fe20000004100 */
[----:B------:R-:W-:Y:S01]  /*3e70*/  ULOP3.LUT UR18, UR22, 0x20, URZ, 0xfc, !UPT ;  /* 0x0000002016127892 */ /* 0x000fe2000f8efc3f */
[----:B------:R-:W-:-:S03]  /*3e80*/  ISETP.GT.AND P6, PT, R10, 0x10, PT ;  /* 0x000000100a00780c */ /* 0x000fc60003fc4270 */
[----:B------:R-:W-:Y:S01]  /*3e90*/  FMUL R16, R93, R14 ;  /* 0x0000000e5d107220 */ /* 0x000fe20000400000 */
[----:B------:R-:W-:-:S03]  /*3ea0*/  LOP3.LUT R93, R17, 0x30, RZ, 0xfc, !PT ;  /* 0x00000030115d7812 */ /* 0x000fc600078efcff */
[----:B------:R-:W-:-:S05]  /*3eb0*/  FFMA R16, R95, R11, R16 ;  /* 0x0000000b5f107223 */ /* 0x000fca0000000010 */
        /* <DEDUP_REMOVED lines=36> */
.L_x_97:
[----:B------:R-:W-:Y:S05]  /*4100*/  BSYNC B0 ;  /* 0x0000000000007941 */ /* 0x000fea0003800000 */
.L_x_96:
        /* <DEDUP_REMOVED lines=14> */
.L_x_99:
[----:B------:R-:W-:Y:S05]  /*41f0*/  BSYNC B0 ;  /* 0x0000000000007941 */ /* 0x000fea0003800000 */
.L_x_98:
        /* <DEDUP_REMOVED lines=42> */
.L_x_101:
[----:B------:R-:W-:Y:S05]  /*44a0*/  BSYNC B0 ;  /* 0x0000000000007941 */ /* 0x000fea0003800000 */
.L_x_100:
        /* <DEDUP_REMOVED lines=14> */
.L_x_103:
[----:B------:R-:W-:Y:S05]  /*4590*/  BSYNC B0 ;  /* 0x0000000000007941 */ /* 0x000fea0003800000 */
.L_x_102:
        /* <DEDUP_REMOVED lines=42> */
.L_x_105:
[----:B------:R-:W-:Y:S05]  /*4840*/  BSYNC B0 ;  /* 0x0000000000007941 */ /* 0x000fea0003800000 */
.L_x_104:
        /* <DEDUP_REMOVED lines=14> */
.L_x_107:
[----:B------:R-:W-:Y:S05]  /*4930*/  BSYNC B0 ;  /* 0x0000000000007941 */ /* 0x000fea0003800000 */
.L_x_106:
        /* <DEDUP_REMOVED lines=41> */
.L_x_109:
[----:B------:R-:W-:Y:S05]  /*4bd0*/  BSYNC B0 ;  /* 0x0000000000007941 */ /* 0x000fea0003800000 */
.L_x_108:
[----:B--2--5:R-:W-:Y:S01]  /*4be0*/  HADD2.F32 R109, -RZ, R20.H0_H0 ;  /* 0x20000014ff6d7230 */ /* 0x024fe20000004100 */
        /* <DEDUP_REMOVED lines=12> */
.L_x_111:
[----:B------:R-:W-:Y:S05]  /*4cb0*/  BSYNC B0 ;  /* 0x0000000000007941 */ /* 0x000fea0003800000 */
.L_x_110:
[----:B--2--5:R-:W-:Y:S01]  /*4cc0*/  HADD2.F32 R109, -RZ, R20.H0_H0 ;  /* 0x20000014ff6d7230 */ /* 0x024fe20000004100 */
[----:B------:R-:W-:-:S04]  /*4cd0*/  ULOP3.LUT UR8, UR22, 0x60, URZ, 0xfc, !UPT ;  /* 0x0000006016087892 */ /* 0x000fc8000f8efc3f */
        /* <DEDUP_REMOVED lines=31> */
[----:B------:R-:W-:-:S05]  /*4ed0*/  IADD3 R112, P5, R105, R6, RZ ;  /* 0x0000000669707210 */ /* 0x000fca0007fbe0ff */
[----:B------:R-:W-:Y:S01]  /*4ee0*/  IMAD.X R113, R21, 0x1, R7, P5 ;  /* 0x0000000115717824 */ /* 0x000fe200028e0607 */
[----:B------:R-:W-:-:S13]  /*4ef0*/  ISETP.GT.AND P5, PT, R0, 0x48, P3 ;  /* 0x000000480000780c */ /* 0x000fda0001fa4270 */
[----:B---3--:R-:W-:Y:S05]  /*4f00*/  @!P5 BRA `(.L_x_113) ;  /* 0x00000000000cd947 */ /* 0x008fea0003800000 */
[----:B------:R-:W-:-:S04]  /*4f10*/  IADD3 R2, P6, R8, UR8, RZ ;  /* 0x0000000808027c10 */ /* 0x000fc8000ffde0ff */
[----:B------:R-:W-:-:S05]  /*4f20*/  IADD3.X R3, R9, UR4, RZ, P6, !PT ;  /* 0x0000000409037c10 */ /* 0x000fca000b7fe4ff */
[----:B------:R2:W5:Y:S04]  /*4f30*/  LDG.E.LTC128B.U16 R20, desc[UR12][R2.64] ;  /* 0x0000000c02147981 */ /* 0x000568000c1e1520 */
.L_x_113:
[----:B------:R-:W-:Y:S05]  /*4f40*/  BSYNC B0 ;  /* 0x0000000000007941 */ /* 0x000fea0003800000 */
.L_x_112:
        /* <DEDUP_REMOVED lines=13> */
.L_x_115:
[----:B------:R-:W-:Y:S05]  /*5020*/  BSYNC B0 ;  /* 0x0000000000007941 */ /* 0x000fea0003800000 */
.L_x_114:
[----:B--2--5:R-:W-:Y:S01]  /*5030*/  HADD2.F32 R3, -RZ, R20.H0_H0 ;  /* 0x20000014ff037230 */ /* 0x024fe20000004100 */
[----:B------:R-:W-:-:S04]  /*5040*/  ULOP3.LUT UR6, UR22, 0x70, URZ, 0xfc, !UPT ;  /* 0x0000007016067892 */ /* 0x000fc8000f8efc3f */
        /* <DEDUP_REMOVED lines=8> */
[----:B--2---:R-:W-:Y:S02]  /*50d0*/  IADD3.X R3, R5, UR4, RZ, P5, !PT ;  /* 0x0000000405037c10 */ /* 0x004fe4000affe4ff */
[----:B------:R-:W-:-:S13]  /*50e0*/  ISETP.GT.AND P5, PT, R0, 0x40, P1 ;  /* 0x000000400000780c */ /* 0x000fda0000fa4270 */
[----:B------:R-:W2:Y:S01]  /*50f0*/  @P5 LDG.E.LTC128B.U16 R20, desc[UR12][R2.64] ;  /* 0x0000000c02145981 */ /* 0x000ea2000c1e1520 */
[----:B------:R-:W-:Y:S01]  /*5100*/  ULOP3.LUT UR5, UR22, 0x72, URZ, 0xfc, !UPT ;  /* 0x0000007216057892 */ /* 0x000fe2000f8efc3f */
[----:B--2---:R-:W-:-:S05]  /*5110*/  HADD2.F32 R115, -RZ, R20.H0_H0 ;  /* 0x20000014ff737230 */ /* 0x004fca0000004100 */
[----:B------:R-:W-:-:S04]  /*5120*/  FMUL R115, R115, R14 ;  /* 0x0000000e73737220 */ /* 0x000fc80000400000 */
[----:B------:R-:W-:-:S05]  /*5130*/  FFMA R115, R116, R11, R115 ;  /* 0x0000000b74737223 */ /* 0x000fca0000000073 */
[----:B------:R-:W-:-:S05]  /*5140*/  F2FP.F16.F32.PACK_AB R115, RZ, R115 ;  /* 0x00000073ff73723e */ /* 0x000fca00000000ff */
[----:B------:R-:W-:Y:S01]  /*5150*/  @P5 STG.E.U16 desc[UR12][R126.64], R115 ;  /* 0x000000737e005986 */ /* 0x000fe2000c10150c */
[----:B------:R-:W-:-:S05]  /*5160*/  IADD3 R6, P5, R111, R6, RZ ;  /* 0x000000066f067210 */ /* 0x000fca0007fbe0ff */
[----:B------:R-:W-:Y:S01]  /*5170*/  IMAD.X R7, R21, 0x1, R7, P5 ;  /* 0x0000000115077824 */ /* 0x000fe200028e0607 */
[----:B----4-:R-:W-:-:S04]  /*5180*/  IADD3 R4, P5, R4, UR5, RZ ;  /* 0x0000000504047c10 */ /* 0x010fc8000ffbe0ff */
[----:B------:R-:W-:Y:S02]  /*5190*/  IADD3.X R5, R5, UR4, RZ, P5, !PT ;  /* 0x0000000405057c10 */ /* 0x000fe4000affe4ff */
[----:B------:R-:W-:-:S13]  /*51a0*/  ISETP.GT.AND P5, PT, R0, 0x40, P0 ;  /* 0x000000400000780c */ /* 0x000fda00007a4270 */
[----:B------:R-:W2:Y:S01]  /*51b0*/  @P5 LDG.E.LTC128B.U16 R20, desc[UR12][R4.64] ;  /* 0x0000000c04145981 */ /* 0x000ea2000c1e1520 */
[----:B------:R-:W-:Y:S01]  /*51c0*/  BSSY B0, `(.L_x_116) ;  /* 0x000000e000007945 */ /* 0x000fe20003800000 */
[----:B--2---:R-:W-:-:S05]  /*51d0*/  HADD2.F32 R3, -RZ, R20.H0_H0 ;  /* 0x20000014ff037230 */ /* 0x004fca0000004100 */
[----:B------:R-:W-:-:S04]  /*51e0*/  FMUL R2, R3, R14 ;  /* 0x0000000e03027220 */ /* 0x000fc80000400000 */
[----:B------:R-:W-:-:S05]  /*51f0*/  FFMA R2, R117, R11, R2 ;  /* 0x0000000b75027223 */ /* 0x000fca0000000002 */
[----:B------:R-:W-:-:S04]  /*5200*/  F2FP.F16.F32.PACK_AB R2, RZ, R2 ;  /* 0x00000002ff02723e */ /* 0x000fc800000000ff */
[----:B------:R-:W-:-:S05]  /*5210*/  PRMT R3, R2, 0x7610, R3 ;  /* 0x0000761002037816 */ /* 0x000fca0000000003 */
[----:B------:R2:W-:Y:S01]  /*5220*/  @P5 STG.E.U16 desc[UR12][R128.64], R3 ;  /* 0x0000000380005986 */ /* 0x0005e2000c10150c */
[----:B------:R-:W-:-:S05]  /*5230*/  IADD3 R2, P5, R12, R17, RZ ;  /* 0x000000110c027210 */ /* 0x000fca0007fbe0ff */
[----:B--2---:R-:W-:Y:S01]  /*5240*/  IMAD.X R3, R13, 0x1, R21, P5 ;  /* 0x000000010d037824 */ /* 0x004fe200028e0615 */
[----:B------:R-:W-:-:S13]  /*5250*/  ISETP.GT.AND P5, PT, R0, 0x48, P1 ;  /* 0x000000480000780c */ /* 0x000fda0000fa4270 */
[----:B------:R-:W-:Y:S05]  /*5260*/  @!P5 BRA `(.L_x_117) ;  /* 0x00000000000cd947 */ /* 0x000fea0003800000 */
[----:B------:R-:W-:-:S04]  /*5270*/  IADD3 R4, P6, R8, UR6, RZ ;  /* 0x0000000608047c10 */ /* 0x000fc8000ffde0ff */
[----:B------:R-:W-:-:S05]  /*5280*/  IADD3.X R5, R9, UR4, RZ, P6, !PT ;  /* 0x0000000409057c10 */ /* 0x000fca000b7fe4ff */
[----:B------:R2:W5:Y:S04]  /*5290*/  LDG.E.LTC128B.U16 R20, desc[UR12][R4.64] ;  /* 0x0000000c04147981 */ /* 0x000568000c1e1520 */
.L_x_117:
[----:B------:R-:W-:Y:S05]  /*52a0*/  BSYNC B0 ;  /* 0x0000000000007941 */ /* 0x000fea0003800000 */
.L_x_116:
        /* <DEDUP_REMOVED lines=8> */
[----:B------:R-:W-:-:S04]  /*5330*/  IADD3 R4, P5, R8, UR5, RZ ;  /* 0x0000000508047c10 */ /* 0x000fc8000ffbe0ff */
[----:B--2---:R-:W-:Y:S02]  /*5340*/  IADD3.X R5, R9, UR4, RZ, P5, !PT ;  /* 0x0000000409057c10 */ /* 0x004fe4000affe4ff */
[----:B------:R-:W-:-:S13]  /*5350*/  ISETP.GT.AND P5, PT, R0, 0x48, P0 ;  /* 0x000000480000780c */ /* 0x000fda00007a4270 */
[----:B------:R-:W-:Y:S05]  /*5360*/  @!P5 BRA `(.L_x_119) ;  /* 0x000000000004d947 */ /* 0x000fea0003800000 */
[----:B------:R2:W5:Y:S02]  /*5370*/  LDG.E.LTC128B.U16 R20, desc[UR12][R4.64] ;  /* 0x0000000c04147981 */ /* 0x000564000c1e1520 */
.L_x_119:
[----:B------:R-:W-:Y:S05]  /*5380*/  BSYNC B0 ;  /* 0x0000000000007941 */ /* 0x000fea0003800000 */
.L_x_118:
[----:B--2--5:R-:W-:Y:S01]  /*5390*/  HADD2.F32 R5, -RZ, R20.H0_H0 ;  /* 0x20000014ff057230 */ /* 0x024fe20000004100 */
[----:B------:R-:W-:Y:S01]  /*53a0*/  ISETP.GT.AND P6, PT, R10, RZ, PT ;  /* 0x000000ff0a00720c */ /* 0x000fe20003fc4270 */
[----:B------:R-:W-:Y:S03]  /*53b0*/  BSSY B0, `(.L_x_120) ;  /* 0x000000d000007945 */ /* 0x000fe60003800000 */
        /* <DEDUP_REMOVED lines=12> */
.L_x_121:
[----:B------:R-:W-:Y:S05]  /*5480*/  BSYNC B0 ;  /* 0x0000000000007941 */ /* 0x000fea0003800000 */
.L_x_120:
[----:B-----5:R-:W-:Y:S01]  /*5490*/  HADD2.F32 R7, -RZ, R20.H0_H0 ;  /* 0x20000014ff077230 */ /* 0x020fe20000004100 */
        /* <DEDUP_REMOVED lines=13> */
.L_x_123:
[----:B------:R-:W-:Y:S05]  /*5570*/  BSYNC B0 ;  /* 0x0000000000007941 */ /* 0x000fea0003800000 */
.L_x_122:
[----:B---3-5:R-:W-:Y:S01]  /*5580*/  HADD2.F32 R7, -RZ, R20.H0_H0 ;  /* 0x20000014ff077230 */ /* 0x028fe20000004100 */
        /* <DEDUP_REMOVED lines=8> */
[----:B---3--:R-:W-:Y:S01]  /*5610*/  IMAD.X R7, R89, 0x1, R21, P5 ;  /* 0x0000000159077824 */ /* 0x008fe200028e0615 */
[----:B0-----:R-:W-:-:S04]  /*5620*/  IADD3 R8, P5, R22, UR22, RZ ;  /* 0x0000001616087c10 */ /* 0x001fc8000ffbe0ff */
[----:B------:R-:W-:Y:S02]  /*5630*/  IADD3.X R9, R23, UR4, RZ, P5, !PT ;  /* 0x0000000417097c10 */ /* 0x000fe4000affe4ff */
[----:B------:R-:W-:-:S13]  /*5640*/  ISETP.GT.AND P5, PT, R0, 0x88, P6 ;  /* 0x000000880000780c */ /* 0x000fda00037a4270 */
[----:B------:R-:W-:Y:S05]  /*5650*/  @!P5 BRA `(.L_x_125) ;  /* 0x000000000004d947 */ /* 0x000fea0003800000 */
[----:B------:R0:W5:Y:S02]  /*5660*/  LDG.E.LTC128B.U16 R20, desc[UR12][R8.64] ;  /* 0x0000000c08147981 */ /* 0x000164000c1e1520 */
.L_x_125:
[----:B------:R-:W-:Y:S05]  /*5670*/  BSYNC B0 ;  /* 0x0000000000007941 */ /* 0x000fea0003800000 */
.L_x_124:
        /* <DEDUP_REMOVED lines=14> */
.L_x_127:
[----:B------:R-:W-:Y:S05]  /*5760*/  BSYNC B0 ;  /* 0x0000000000007941 */ /* 0x000fea0003800000 */
.L_x_126:
[----:B---3-5:R-:W-:Y:S01]  /*5770*/  HADD2.F32 R57, -RZ, R20.H0_H0 ;  /* 0x20000014ff397230 */ /* 0x028fe20000004100 */
        /* <DEDUP_REMOVED lines=13> */
.L_x_129:
[----:B------:R-:W-:Y:S05]  /*5850*/  BSYNC B0 ;  /* 0x0000000000007941 */ /* 0x000fea0003800000 */
.L_x_128:
        /* <DEDUP_REMOVED lines=8> */
[----:B---3--:R-:W-:Y:S01]  /*58e0*/  IMAD.X R59, R13, 0x1, R21, P5 ;  /* 0x000000010d3b7824 */ /* 0x008fe200028e0615 */
[----:B------:R-:W-:-:S13]  /*58f0*/  ISETP.GT.AND P5, PT, R0, 0x80, P6 ;  /* 0x000000800000780c */ /* 0x000fda00037a4270 */
[----:B------:R-:W-:Y:S05]  /*5900*/  @!P5 BRA `(.L_x_131) ;  /* 0x00000000000cd947 */ /* 0x000fea0003800000 */
[----:B------:R-:W-:-:S04]  /*5910*/  IADD3 R112, P6, R18, UR19, RZ ;  /* 0x0000001312707c10 */ /* 0x000fc8000ffde0ff */
[----:B------:R-:W-:-:S05]  /*5920*/  IADD3.X R113, R19, UR4, RZ, P6, !PT ;  /* 0x0000000413717c10 */ /* 0x000fca000b7fe4ff */
[----:B------:R3:W5:Y:S04]  /*5930*/  LDG.E.LTC128B.U16 R20, desc[UR12][R112.64] ;  /* 0x0000000c70147981 */ /* 0x000768000c1e1520 */
.L_x_131:
[----:B------:R-:W-:Y:S05]  /*5940*/  BSYNC B0 ;  /* 0x0000000000007941 */ /* 0x000fea0003800000 */
.L_x_130:
        /* <DEDUP_REMOVED lines=14> */
.L_x_133:
[----:B------:R-:W-:Y:S05]  /*5a30*/  BSYNC B0 ;  /* 0x0000000000007941 */ /* 0x000fea0003800000 */
.L_x_132:
        /* <DEDUP_REMOVED lines=14> */
.L_x_135:
[----:B------:R-:W-:Y:S05]  /*5b20*/  BSYNC B0 ;  /* 0x0000000000007941 */ /* 0x000fea0003800000 */
.L_x_134:
        /* <DEDUP_REMOVED lines=14> */
.L_x_137:
[----:B------:R-:W-:Y:S05]  /*5c10*/  BSYNC B0 ;  /* 0x0000000000007941 */ /* 0x000fea0003800000 */
.L_x_136:
        /* <DEDUP_REMOVED lines=14> */
.L_x_139:
[----:B------:R-:W-:Y:S05]  /*5d00*/  BSYNC B0 ;  /* 0x0000000000007941 */ /* 0x000fea0003800000 */
.L_x_138:
        /* <DEDUP_REMOVED lines=14> */
.L_x_141:
[----:B------:R-:W-:Y:S05]  /*5df0*/  BSYNC B0 ;  /* 0x0000000000007941 */ /* 0x000fea0003800000 */
.L_x_140:
        /* <DEDUP_REMOVED lines=14> */
.L_x_143:
[----:B------:R-:W-:Y:S05]  /*5ee0*/  BSYNC B0 ;  /* 0x0000000000007941 */ /* 0x000fea0003800000 */
.L_x_142:
        /* <DEDUP_REMOVED lines=14> */
.L_x_145:
[----:B------:R-:W-:Y:S05]  /*5fd0*/  BSYNC B0 ;  /* 0x0000000000007941 */ /* 0x000fea0003800000 */
.L_x_144:
        /* <DEDUP_REMOVED lines=14> */
.L_x_147:
[----:B------:R-:W-:Y:S05]  /*60c0*/  BSYNC B0 ;  /* 0x0000000000007941 */ /* 0x000fea0003800000 */
.L_x_146:
        /* <DEDUP_REMOVED lines=14> */
.L_x_149:
[----:B------:R-:W-:Y:S05]  /*61b0*/  BSYNC B0 ;  /* 0x0000000000007941 */ /* 0x000fea0003800000 */
.L_x_148:
        /* <DEDUP_REMOVED lines=14> */
.L_x_151:
[----:B------:R-:W-:Y:S05]  /*62a0*/  BSYNC B0 ;  /* 0x0000000000007941 */ /* 0x000fea0003800000 */
.L_x_150:
        /* <DEDUP_REMOVED lines=14> */
.L_x_153:
[----:B------:R-:W-:Y:S05]  /*6390*/  BSYNC B0 ;  /* 0x0000000000007941 */ /* 0x000fea0003800000 */
.L_x_152:
        /* <DEDUP_REMOVED lines=14> */
.L_x_155:
[----:B------:R-:W-:Y:S05]  /*6480*/  BSYNC B0 ;  /* 0x0000000000007941 */ /* 0x000fea0003800000 */
.L_x_154:
        /* <DEDUP_REMOVED lines=14> */
.L_x_157:
[----:B------:R-:W-:Y:S05]  /*6570*/  BSYNC B0 ;  /* 0x0000000000007941 */ /* 0x000fea0003800000 */
.L_x_156:
        /* <DEDUP_REMOVED lines=14> */
.L_x_159:
[----:B------:R-:W-:Y:S05]  /*6660*/  BSYNC B0 ;  /* 0x0000000000007941 */ /* 0x000fea0003800000 */
.L_x_158:
        /* <DEDUP_REMOVED lines=14> */
.L_x_161:
[----:B------:R-:W-:Y:S05]  /*6750*/  BSYNC B0 ;  /* 0x0000000000007941 */ /* 0x000fea0003800000 */
.L_x_160:
[----:B---3-5:R-:W-:Y:S01]  /*6760*/  HADD2.F32 R59, -RZ, R20.H0_H0 ;  /* 0x20000014ff3b7230 */ /* 0x028fe20000004100 */
[----:B------:R-:W-:Y:S04]  /*6770*/  BSSY B0, `(.L_x_162) ;  /* 0x000000c000007945 */ /* 0x000fe80003800000 */
        /* <DEDUP_REMOVED lines=11> */
.L_x_163:
[----:B------:R-:W-:Y:S05]  /*6830*/  BSYNC B0 ;  /* 0x0000000000007941 */ /* 0x000fea0003800000 */
.L_x_162:
        /* <DEDUP_REMOVED lines=14> */
.L_x_165:
[----:B------:R-:W-:Y:S05]  /*6920*/  BSYNC B0 ;  /* 0x0000000000007941 */ /* 0x000fea0003800000 */
.L_x_164:
[----:B---3-5:R-:W-:Y:S01]  /*6930*/  HADD2.F32 R61, -RZ, R20.H0_H0 ;  /* 0x20000014ff3d7230 */ /* 0x028fe20000004100 */
        /* <DEDUP_REMOVED lines=12> */
.L_x_167:
[----:B------:R-:W-:Y:S05]  /*6a00*/  BSYNC B0 ;  /* 0x0000000000007941 */ /* 0x000fea0003800000 */
.L_x_166:
        /* <DEDUP_REMOVED lines=13> */
.L_x_169:
[----:B------:R-:W-:Y:S05]  /*6ae0*/  BSYNC B0 ;  /* 0x0000000000007941 */ /* 0x000fea0003800000 */
.L_x_168:
        /* <DEDUP_REMOVED lines=13> */
.L_x_171:
[----:B------:R-:W-:Y:S05]  /*6bc0*/  BSYNC B0 ;  /* 0x0000000000007941 */ /* 0x000fea0003800000 */
.L_x_170:
        /* <DEDUP_REMOVED lines=13> */
.L_x_173:
[----:B------:R-:W-:Y:S05]  /*6ca0*/  BSYNC B0 ;  /* 0x0000000000007941 */ /* 0x000fea0003800000 */
.L_x_172:
        /* <DEDUP_REMOVED lines=13> */
.L_x_175:
[----:B------:R-:W-:Y:S05]  /*6d80*/  BSYNC B0 ;  /* 0x0000000000007941 */ /* 0x000fea0003800000 */
.L_x_174:
        /* <DEDUP_REMOVED lines=13> */
.L_x_177:
[----:B------:R-:W-:Y:S05]  /*6e60*/  BSYNC B0 ;  /* 0x0000000000007941 */ /* 0x000fea0003800000 */
.L_x_176:
        /* <DEDUP_REMOVED lines=8> */
[----:B------:R-:W-:-:S04]  /*6ef0*/  IADD3 R18, P5, R18, UR5, RZ ;  /* 0x0000000512127c10 */ /* 0x000fc8000ffbe0ff */
[----:B------:R-:W-:Y:S02]  /*6f00*/  IADD3.X R19, R19, UR4, RZ, P5, !PT ;  /* 0x0000000413137c10 */ /* 0x000fe4000affe4ff */
[----:B------:R-:W-:-:S13]  /*6f10*/  ISETP.GT.AND P5, PT, R0, 0x80, P0 ;  /* 0x000000800000780c */ /* 0x000fda00007a4270 */
[----:B------:R-:W-:Y:S05]  /*6f20*/  @!P5 BRA `(.L_x_179) ;  /* 0x000000000004d947 */ /* 0x000fea0003800000 */
[----:B------:R3:W5:Y:S02]  /*6f30*/  LDG.E.LTC128B.U16 R20, desc[UR12][R18.64] ;  /* 0x0000000c12147981 */ /* 0x000764000c1e1520 */
.L_x_179:
[----:B------:R-:W-:Y:S05]  /*6f40*/  BSYNC B0 ;  /* 0x0000000000007941 */ /* 0x000fea0003800000 */
.L_x_178:
        /* <DEDUP_REMOVED lines=13> */
.L_x_181:
[----:B------:R-:W-:Y:S05]  /*7020*/  BSYNC B0 ;  /* 0x0000000000007941 */ /* 0x000fea0003800000 */
.L_x_180:
        /* <DEDUP_REMOVED lines=9> */
[----:B---3--:R-:W-:Y:S02]  /*70c0*/  IADD3.X R13, R23, UR4, RZ, P5, !PT ;  /* 0x00000004170d7c10 */ /* 0x008fe4000affe4ff */
[----:B------:R-:W-:-:S13]  /*70d0*/  ISETP.GT.AND P5, PT, R0, 0x88, P0 ;  /* 0x000000880000780c */ /* 0x000fda00007a4270 */
[----:B------:R-:W-:Y:S05]  /*70e0*/  @!P5 BRA `(.L_x_183) ;  /* 0x000000000004d947 */ /* 0x000fea0003800000 */
[----:B------:R3:W5:Y:S02]  /*70f0*/  LDG.E.LTC128B.U16 R20, desc[UR12][R12.64] ;  /* 0x0000000c0c147981 */ /* 0x000764000c1e1520 */
.L_x_183:
[----:B------:R-:W-:Y:S05]  /*7100*/  BSYNC B0 ;  /* 0x0000000000007941 */ /* 0x000fea0003800000 */
.L_x_182:
        /* <DEDUP_REMOVED lines=15> */
.L_x_185:
[----:B------:R-:W-:Y:S05]  /*7200*/  BSYNC B0 ;  /* 0x0000000000007941 */ /* 0x000fea0003800000 */
.L_x_184:
        /* <DEDUP_REMOVED lines=11> */
[----:B-1----:R-:W-:-:S04]  /*72c0*/  IADD3 R22, P6, R4, UR21, RZ ;  /* 0x0000001504167c10 */ /* 0x002fc8000ffde0ff */
[----:B------:R-:W-:-:S05]  /*72d0*/  IADD3.X R23, R5, UR4, RZ, P6, !PT ;  /* 0x0000000405177c10 */ /* 0x000fca000b7fe4ff */
[----:B------:R3:W5:Y:S04]  /*72e0*/  LDG.E.LTC128B.U16 R20, desc[UR12][R22.64] ;  /* 0x0000000c16147981 */ /* 0x000768000c1e1520 */
.L_x_187:
[----:B------:R-:W-:Y:S05]  /*72f0*/  BSYNC B0 ;  /* 0x0000000000007941 */ /* 0x000fea0003800000 */
.L_x_186:
[----:B-1-3-5:R-:W-:Y:S01]  /*7300*/  HADD2.F32 R23, -RZ, R20.H0_H0 ;  /* 0x20000014ff177230 */ /* 0x02afe20000004100 */
[----:B------:R-:W-:Y:S01]  /*7310*/  ISETP.GT.AND P6, PT, R10, RZ, PT ;  /* 0x000000ff0a00720c */ /* 0x000fe20003fc4270 */
[----:B------:R-:W-:Y:S03]  /*7320*/  BSSY B0, `(.L_x_188) ;  /* 0x000000e000007945 */ /* 0x000fe60003800000 */
[----:B------:R-:W-:-:S04]  /*7330*/  FMUL R16, R23, R14 ;  /* 0x0000000e17107220 */ /* 0x000fc80000400000 */
[----:B------:R-:W-:-:S05]  /*7340*/  FFMA R16, R25, R11, R16 ;  /* 0x0000000b19107223 */ /* 0x000fca0000000010 */
[----:B------:R-:W-:-:S04]  /*7350*/  F2FP.F16.F32.PACK_AB R16, RZ, R16 ;  /* 0x00000010ff10723e */ /* 0x000fc800000000ff */
[----:B------:R-:W-:Y:S02]  /*7360*/  PRMT R23, R16, 0x7610, R23 ;  /* 0x0000761010177816 */ /* 0x000fe40000000017 */
[----:B------:R-:W-:-:S03]  /*7370*/  PRMT R16, R20, 0x7610, R16 ;  /* 0x0000761014107816 */ /* 0x000fc60000000010 */
[----:B------:R1:W-:Y:S01]  /*7380*/  @P5 STG.E.U16 desc[UR12][R60.64], R23 ;  /* 0x000000173c005986 */ /* 0x0003e2000c10150c */
[----:B------:R-:W-:-:S05]  /*7390*/  IADD3 R22, P5, R6, R17, RZ ;  /* 0x0000001106167210 */ /* 0x000fca0007fbe0ff */
[----:B-1----:R-:W-:Y:S01]  /*73a0*/  IMAD.X R23, R7, 0x1, R21, P5 ;  /* 0x0000000107177824 */ /* 0x002fe200028e0615 */
[----:B------:R-:W-:-:S13]  /*73b0*/  ISETP.GT.AND P5, PT, R0, 0xc8, P6 ;  /* 0x000000c80000780c */ /* 0x000fda00037a4270 */
[----:B------:R-:W-:Y:S05]  /*73c0*/  @!P5 BRA `(.L_x_189) ;  /* 0x00000000000cd947 */ /* 0x000fea0003800000 */
[----:B------:R-:W-:-:S04]  /*73d0*/  IADD3 R16, P6, R8, UR22, RZ ;  /* 0x0000001608107c10 */ /* 0x000fc8000ffde0ff */
[----:B------:R-:W-:-:S05]  /*73e0*/  IADD3.X R17, R9, UR4, RZ, P6, !PT ;  /* 0x0000000409117c10 */ /* 0x000fca000b7fe4ff */
[----:B------:R1:W5:Y:S04]  /*73f0*/  LDG.E.LTC128B.U16 R16, desc[UR12][R16.64] ;  /* 0x0000000c10107981 */ /* 0x000368000c1e1520 */
.L_x_189:
[----:B------:R-:W-:Y:S05]  /*7400*/  BSYNC B0 ;  /* 0x0000000000007941 */ /* 0x000fea0003800000 */
.L_x_188:
[----:B-1---5:R-:W-:Y:S01]  /*7410*/  HADD2.F32 R17, -RZ, R16.H0_H0 ;  /* 0x20000010ff117230 */ /* 0x022fe20000004100 */
        /* <DEDUP_REMOVED lines=9> */
[----:B-1----:R-:W-:Y:S05]  /*74b0*/  @!P5 BRA `(.L_x_191) ;  /* 0x00000000000cd947 */ /* 0x002fea0003800000 */
[----:B------:R-:W-:-:S04]  /*74c0*/  IADD3 R16, P6, R8, UR21, RZ ;  /* 0x0000001508107c10 */ /* 0x000fc8000ffde0ff */
[----:B------:R-:W-:-:S05]  /*74d0*/  IADD3.X R17, R9, UR4, RZ, P6, !PT ;  /* 0x0000000409117c10 */ /* 0x000fca000b7fe4ff */
[----:B------:R1:W5:Y:S04]  /*74e0*/  LDG.E.LTC128B.U16 R16, desc[UR12][R16.64] ;  /* 0x0000000c10107981 */ /* 0x000368000c1e1520 */
.L_x_191:
[----:B------:R-:W-:Y:S05]  /*74f0*/  BSYNC B0 ;  /* 0x0000000000007941 */ /* 0x000fea0003800000 */
.L_x_190:
        /* <DEDUP_REMOVED lines=12> */
[----:B-1----:R-:W-:-:S05]  /*75c0*/  IADD3.X R17, R5, UR4, RZ, P6, !PT ;  /* 0x0000000405117c10 */ /* 0x002fca000b7fe4ff */
[----:B------:R3:W5:Y:S04]  /*75d0*/  LDG.E.LTC128B.U16 R16, desc[UR12][R16.64] ;  /* 0x0000000c10107981 */ /* 0x000768000c1e1520 */
.L_x_193:
[----:B------:R-:W-:Y:S05]  /*75e0*/  BSYNC B0 ;  /* 0x0000000000007941 */ /* 0x000fea0003800000 */
.L_x_192:
[----:B-----5:R-:W-:Y:S01]  /*75f0*/  HADD2.F32 R15, -RZ, R16.H0_H0 ;  /* 0x20000010ff0f7230 */ /* 0x020fe20000004100 */
[----:B------:R-:W-:Y:S01]  /*7600*/  ISETP.GT.AND P6, PT, R10, 0x9, PT ;  /* 0x000000090a00780c */ /* 0x000fe20003fc4270 */
[----:B------:R-:W-:Y:S03]  /*7610*/  BSSY B0, `(.L_x_194) ;  /* 0x000000e000007945 */ /* 0x000fe60003800000 */
[----:B------:R-:W-:-:S04]  /*7620*/  FMUL R15, R15, R14 ;  /* 0x0000000e0f0f7220 */ /* 0x000fc80000400000 */
[----:B------:R-:W-:-:S05]  /*7630*/  FFMA R15, R28, R11, R15 ;  /* 0x0000000b1c0f7223 */ /* 0x000fca000000000f */
[----:B------:R-:W-:-:S04]  /*7640*/  F2FP.F16.F32.PACK_AB R15, RZ, R15 ;  /* 0x0000000fff0f723e */ /* 0x000fc800000000ff */
[----:B-1-3--:R-:W-:Y:S02]  /*7650*/  PRMT R17, R15, 0x7610, R17 ;  /* 0x000076100f117816 */ /* 0x00afe40000000011 */
[----:B------:R-:W-:-:S03]  /*7660*/  PRMT R15, R16, 0x7610, R15 ;  /* 0x00007610100f7816 */ /* 0x000fc6000000000f */
        /* <DEDUP_REMOVED lines=8> */
.L_x_195:
[----:B------:R-:W-:Y:S05]  /*76f0*/  BSYNC B0 ;  /* 0x0000000000007941 */ /* 0x000fea0003800000 */
.L_x_194:
[----:B-1---5:R-:W-:Y:S01]  /*7700*/  HADD2.F32 R13, -RZ, R15.H0_H0 ;  /* 0x2000000fff0d7230 */ /* 0x022fe20000004100 */
[----:B------:R-:W-:Y:S01]  /*7710*/  ISETP.GT.AND P6, PT, R10, 0x8, PT ;  /* 0x000000080a00780c */ /* 0x000fe20003fc4270 */
        /* <DEDUP_REMOVED lines=14> */
.L_x_197:
[----:B------:R-:W-:Y:S05]  /*7800*/  BSYNC B0 ;  /* 0x0000000000007941 */ /* 0x000fea0003800000 */
.L_x_196:
        /* <DEDUP_REMOVED lines=14> */
.L_x_199:
[----:B------:R-:W-:Y:S05]  /*78f0*/  BSYNC B0 ;  /* 0x0000000000007941 */ /* 0x000fea0003800000 */
.L_x_198:
        /* <DEDUP_REMOVED lines=14> */
.L_x_201:
[----:B------:R-:W-:Y:S05]  /*79e0*/  BSYNC B0 ;  /* 0x0000000000007941 */ /* 0x000fea0003800000 */
.L_x_200:
        /* <DEDUP_REMOVED lines=14> */
.L_x_203:
[----:B------:R-:W-:Y:S05]  /*7ad0*/  BSYNC B0 ;  /* 0x0000000000007941 */ /* 0x000fea0003800000 */
.L_x_202:
[----:B-1---5:R-:W-:Y:S01]  /*7ae0*/  HADD2.F32 R13, -RZ, R12.H0_H0 ;  /* 0x2000000cff0d7230 */ /* 0x022fe20000004100 */
[----:B------:R-:W-:Y:S01]  /*7af0*/  ISETP.GT.AND P6, PT, R10, 0x10, PT ;  /* 0x000000100a00780c */ /* 0x000fe20003fc4270 */
        /* <DEDUP_REMOVED lines=13> */
.L_x_205:
[----:B------:R-:W-:Y:S05]  /*7bd0*/  BSYNC B0 ;  /* 0x0000000000007941 */ /* 0x000fea0003800000 */
.L_x_204:
        /* <DEDUP_REMOVED lines=14> */
.L_x_207:
[----:B------:R-:W-:Y:S05]  /*7cc0*/  BSYNC B0 ;  /* 0x0000000000007941 */ /* 0x000fea0003800000 */
.L_x_206:
        /* <DEDUP_REMOVED lines=14> */
.L_x_209:
[----:B------:R-:W-:Y:S05]  /*7db0*/  BSYNC B0 ;  /* 0x0000000000007941 */ /* 0x000fea0003800000 */
.L_x_208:
        /* <DEDUP_REMOVED lines=14> */
.L_x_211:
[----:B------:R-:W-:Y:S05]  /*7ea0*/  BSYNC B0 ;  /* 0x0000000000007941 */ /* 0x000fea0003800000 */
.L_x_210:
        /* <DEDUP_REMOVED lines=15> */
.L_x_213:
[----:B------:R-:W-:Y:S05]  /*7fa0*/  BSYNC B0 ;  /* 0x0000000000007941 */ /* 0x000fea0003800000 */
.L_x_212:
        /* <DEDUP_REMOVED lines=14> */
.L_x_215:
[----:B------:R-:W-:Y:S05]  /*8090*/  BSYNC B0 ;  /* 0x0000000000007941 */ /* 0x000fea0003800000 */
.L_x_214:
        /* <DEDUP_REMOVED lines=15> */
.L_x_217:
[----:B------:R-:W-:Y:S05]  /*8190*/  BSYNC B0 ;  /* 0x0000000000007941 */ /* 0x000fea0003800000 */
.L_x_216:
        /* <DEDUP_REMOVED lines=14> */
.L_x_219:
[----:B------:R-:W-:Y:S05]  /*8280*/  BSYNC B0 ;  /* 0x0000000000007941 */ /* 0x000fea0003800000 */
.L_x_218:
[----:B-1---5:R-:W-:Y:S01]  /*8290*/  HADD2.F32 R13, -RZ, R12.H0_H0 ;  /* 0x2000000cff0d7230 */ /* 0x022fe20000004100 */
[----:B------:R-:W-:Y:S01]  /*82a0*/  ISETP.GT.AND P6, PT, R10, 0x20, PT ;  /* 0x000000200a00780c */ /* 0x000fe20003fc4270 */
[----:B------:R-:W-:Y:S03]  /*82b0*/  BSSY B0, `(.L_x_220) ;  /* 0x000000a000007945 */ /* 0x000fe60003800000 */
[----:B------:R-:W-:-:S04]  /*82c0*/  FMUL R20, R13, R14 ;  /* 0x0000000e0d147220 */ /* 0x000fc80000400000 */
[----:B------:R-:W-:-:S05]  /*82d0*/  FFMA R20, R41, R11, R20 ;  /* 0x0000000b29147223 */ /* 0x000fca0000000014 */
[----:B------:R-:W-:-:S05]  /*82e0*/  F2FP.F16.F32.PACK_AB R20, RZ, R20 ;  /* 0x00000014ff14723e */ /* 0x000fca00000000ff */
[----:B------:R1:W-:Y:S01]  /*82f0*/  @P5 STG.E.U16 desc[UR12][R24.64], R20 ;  /* 0x0000001418005986 */ /* 0x0003e2000c10150c */
[----:B------:R-:W-:-:S13]  /*8300*/  ISETP.GT.AND P5, PT, R0, 0xc8, P6 ;  /* 0x000000c80000780c */ /* 0x000fda00037a4270 */
[----:B-1----:R-:W-:Y:S05]  /*8310*/  @!P5 BRA `(.L_x_221) ;  /* 0x00000000000cd947 */ /* 0x002fea0003800000 */
[----:B------:R-:W-:-:S04]  /*8320*/  IADD3 R12, P6, R8, UR14, RZ ;  /* 0x0000000e080c7c10 */ /* 0x000fc8000ffde0ff */
[----:B------:R-:W-:-:S05]  /*8330*/  IADD3.X R13, R9, UR4, RZ, P6, !PT ;  /* 0x00000004090d7c10 */ /* 0x000fca000b7fe4ff */
[----:B------:R1:W5:Y:S04]  /*8340*/  LDG.E.LTC128B.U16 R12, desc[UR12][R12.64] ;  /* 0x0000000c0c0c7981 */ /* 0x000368000c1e1520 */
.L_x_221:
[----:B------:R-:W-:Y:S05]  /*8350*/  BSYNC B0 ;  /* 0x0000000000007941 */ /* 0x000fea0003800000 */
.L_x_220:
        /* <DEDUP_REMOVED lines=12> */
.L_x_223:
[----:B------:R-:W-:Y:S05]  /*8420*/  BSYNC B0 ;  /* 0x0000000000007941 */ /* 0x000fea0003800000 */
.L_x_222:
        /* <DEDUP_REMOVED lines=15> */
.L_x_225:
[----:B------:R-:W-:Y:S05]  /*8520*/  BSYNC B0 ;  /* 0x0000000000007941 */ /* 0x000fea0003800000 */
.L_x_224:
[----:B-1---5:R-:W-:Y:S01]  /*8530*/  HADD2.F32 R13, -RZ, R12.H0_H0 ;  /* 0x2000000cff0d7230 */ /* 0x022fe20000004100 */
        /* <DEDUP_REMOVED lines=12> */
.L_x_227:
[----:B------:R-:W-:Y:S05]  /*8600*/  BSYNC B0 ;  /* 0x0000000000007941 */ /* 0x000fea0003800000 */
.L_x_226:
[----:B-1---5:R-:W-:Y:S01]  /*8610*/  HADD2.F32 R13, -RZ, R12.H0_H0 ;  /* 0x2000000cff0d7230 */ /* 0x022fe20000004100 */
[----:B------:R-:W-:Y:S01]  /*8620*/  ISETP.GT.AND P6, PT, R10, 0x28, PT ;  /* 0x000000280a00780c */ /* 0x000fe20003fc4270 */
[----:B------:R-:W-:Y:S03]  /*8630*/  BSSY B0, `(.L_x_228) ;  /* 0x000000c000007945 */ /* 0x000fe60003800000 */
[----:B------:R-:W-:Y:S01]  /*8640*/  FMUL R10, R13, R14 ;  /* 0x0000000e0d0a7220 */ /* 0x000fe20000400000 */
[----:B------:R-:W-:-:S03]  /*8650*/  ISETP.GT.AND P6, PT, R0, 0xc8, P6 ;  /* 0x000000c80000780c */ /* 0x000fc600037c4270 */
[----:B------:R-:W-:-:S05]  /*8660*/  FFMA R10, R45, R11, R10 ;  /* 0x0000000b2d0a7223 */ /* 0x000fca000000000a */
[----:B------:R-:W-:-:S04]  /*8670*/  F2FP.F16.F32.PACK_AB R10, RZ, R10 ;  /* 0x0000000aff0a723e */ /* 0x000fc800000000ff */
[----:B------:R-:W-:Y:S02]  /*8680*/  PRMT R13, R10, 0x7610, R13 ;  /* 0x000076100a0d7816 */ /* 0x000fe4000000000d */
[----:B------:R-:W-:-:S03]  /*8690*/  PRMT R10, R12, 0x7610, R10 ;  /* 0x000076100c0a7816 */ /* 0x000fc6000000000a */
[----:B------:R1:W-:Y:S01]  /*86a0*/  @P5 STG.E.U16 desc[UR12][R18.64], R13 ;  /* 0x0000000d12005986 */ /* 0x0003e2000c10150c */
[----:B------:R-:W-:Y:S05]  /*86b0*/  @!P6 BRA `(.L_x_229) ;  /* 0x00000000000ce947 */ /* 0x000fea0003800000 */
[----:B------:R-:W-:-:S04]  /*86c0*/  IADD3 R12, P5, R8, UR10, RZ ;  /* 0x0000000a080c7c10 */ /* 0x000fc8000ffbe0ff */
[----:B-1----:R-:W-:-:S05]  /*86d0*/  IADD3.X R13, R9, UR4, RZ, P5, !PT ;  /* 0x00000004090d7c10 */ /* 0x002fca000affe4ff */
[----:B------:R3:W5:Y:S04]  /*86e0*/  LDG.E.LTC128B.U16 R10, desc[UR12][R12.64] ;  /* 0x0000000c0c0a7981 */ /* 0x000768000c1e1520 */
.L_x_229:
[----:B------:R-:W-:Y:S05]  /*86f0*/  BSYNC B0 ;  /* 0x0000000000007941 */ /* 0x000fea0003800000 */
.L_x_228:
[----:B-1-3-5:R-:W-:Y:S01]  /*8700*/  HADD2.F32 R13, -RZ, R10.H0_H0 ;  /* 0x2000000aff0d7230 */ /* 0x02afe20000004100 */
[----:B------:R-:W-:Y:S01]  /*8710*/  IADD3 R12, P5, R6, R101, RZ ;  /* 0x00000065060c7210 */ /* 0x000fe20007fbe0ff */
[----:B------:R-:W-:Y:S01]  /*8720*/  BSSY B0, `(.L_x_230) ;  /* 0x000000b000007945 */ /* 0x000fe20003800000 */
[----:B------:R-:W-:Y:S02]  /*8730*/  ISETP.GT.AND P4, PT, R0, 0xc8, P4 ;  /* 0x000000c80000780c */ /* 0x000fe40002784270 */
[----:B------:R-:W-:-:S04]  /*8740*/  FMUL R13, R13, R14 ;  /* 0x0000000e0d0d7220 */ /* 0x000fc80000400000 */
[----:B------:R-:W-:-:S05]  /*8750*/  FFMA R13, R46, R11, R13 ;  /* 0x0000000b2e0d7223 */ /* 0x000fca000000000d */
[----:B------:R-:W-:Y:S01]  /*8760*/  F2FP.F16.F32.PACK_AB R15, RZ, R13 ;  /* 0x0000000dff0f723e */ /* 0x000fe200000000ff */
[----:B------:R-:W-:-:S05]  /*8770*/  IMAD.X R13, R7, 0x1, R21, P5 ;  /* 0x00000001070d7824 */ /* 0x000fca00028e0615 */
[----:B------:R1:W-:Y:S01]  /*8780*/  @P6 STG.E.U16 desc[UR12][R12.64], R15 ;  /* 0x0000000f0c006986 */ /* 0x0003e2000c10150c */
[----:B------:R-:W-:Y:S05]  /*8790*/  @!P4 BRA `(.L_x_231) ;  /* 0x00000000000cc947 */ /* 0x000fea0003800000 */
[----:B-1----:R-:W-:-:S04]  /*87a0*/  IADD3 R12, P5, R8, UR9, RZ ;  /* 0x00000009080c7c10 */ /* 0x002fc8000ffbe0ff */
[----:B------:R-:W-:-:S05]  /*87b0*/  IADD3.X R13, R9, UR4, RZ, P5, !PT ;  /* 0x00000004090d7c10 */ /* 0x000fca000affe4ff */
[----:B------:R3:W5:Y:S04]  /*87c0*/  LDG.E.LTC128B.U16 R10, desc[UR12][R12.64] ;  /* 0x0000000c0c0a7981 */ /* 0x000768000c1e1520 */
.L_x_231:
[----:B------:R-:W-:Y:S05]  /*87d0*/  BSYNC B0 ;  /* 0x0000000000007941 */ /* 0x000fea0003800000 */
.L_x_230:
[----:B-1-3-5:R-:W-:Y:S01]  /*87e0*/  HADD2.F32 R13, -RZ, R10.H0_H0 ;  /* 0x2000000aff0d7230 */ /* 0x02afe20000004100 */
[----:B------:R-:W-:Y:S01]  /*87f0*/  ISETP.GT.AND P5, PT, R0, 0xc0, P3 ;  /* 0x000000c00000780c */ /* 0x000fe20001fa4270 */
[----:B------:R-:W-:Y:S03]  /*8800*/  BSSY B0, `(.L_x_232) ;  /* 0x000000b000007945 */ /* 0x000fe60003800000 */
[----:B------:R-:W-:-:S04]  /*8810*/  FMUL R12, R13, R14 ;  /* 0x0000000e0d0c7220 */ /* 0x000fc80000400000 */
[----:B------:R-:W-:Y:S01]  /*8820*/  FFMA R47, R47, R11, R12 ;  /* 0x0000000b2f2f7223 */ /* 0x000fe2000000000c */
[----:B------:R-:W-:-:S04]  /*8830*/  IADD3 R12, P6, R6, R103, RZ ;  /* 0x00000067060c7210 */ /* 0x000fc80007fde0ff */
[----:B------:R-:W-:Y:S01]  /*8840*/  F2FP.F16.F32.PACK_AB R47, RZ, R47 ;  /* 0x0000002fff2f723e */ /* 0x000fe200000000ff */
[----:B------:R-:W-:-:S05]  /*8850*/  IMAD.X R13, R7, 0x1, R21, P6 ;  /* 0x00000001070d7824 */ /* 0x000fca00030e0615 */
[----:B------:R1:W-:Y:S01]  /*8860*/  @P4 STG.E.U16 desc[UR12][R12.64], R47 ;  /* 0x0000002f0c004986 */ /* 0x0003e2000c10150c */
[----:B------:R-:W-:Y:S05]  /*8870*/  @!P5 BRA `(.L_x_233) ;  /* 0x00000000000cd947 */ /* 0x000fea0003800000 */
[----:B-1----:R-:W-:-:S04]  /*8880*/  IADD3 R12, P4, R4, UR8, RZ ;  /* 0x00000008040c7c10 */ /* 0x002fc8000ff9e0ff */
[----:B------:R-:W-:-:S05]  /*8890*/  IADD3.X R13, R5, UR4, RZ, P4, !PT ;  /* 0x00000004050d7c10 */ /* 0x000fca000a7fe4ff */
[----:B------:R3:W5:Y:S04]  /*88a0*/  LDG.E.LTC128B.U16 R10, desc[UR12][R12.64] ;  /* 0x0000000c0c0a7981 */ /* 0x000768000c1e1520 */
.L_x_233:
[----:B------:R-:W-:Y:S05]  /*88b0*/  BSYNC B0 ;  /* 0x0000000000007941 */ /* 0x000fea0003800000 */
.L_x_232:
        /* <DEDUP_REMOVED lines=13> */
.L_x_235:
[----:B------:R-:W-:Y:S05]  /*8990*/  BSYNC B0 ;  /* 0x0000000000007941 */ /* 0x000fea0003800000 */
.L_x_234:
        /* <DEDUP_REMOVED lines=13> */
.L_x_237:
[----:B------:R-:W-:Y:S05]  /*8a70*/  BSYNC B0 ;  /* 0x0000000000007941 */ /* 0x000fea0003800000 */
.L_x_236:
        /* <DEDUP_REMOVED lines=13> */
.L_x_239:
[----:B------:R-:W-:Y:S05]  /*8b50*/  BSYNC B0 ;  /* 0x0000000000007941 */ /* 0x000fea0003800000 */
.L_x_238:
        /* <DEDUP_REMOVED lines=13> */
.L_x_241:
[----:B------:R-:W-:Y:S05]  /*8c30*/  BSYNC B0 ;  /* 0x0000000000007941 */ /* 0x000fea0003800000 */
.L_x_240:
[----:B-1-3-5:R-:W-:Y:S01]  /*8c40*/  HADD2.F32 R13, -RZ, R10.H0_H0 ;  /* 0x2000000aff0d7230 */ /* 0x02afe20000004100 */
[----:B------:R-:W-:Y:S01]  /*8c50*/  IADD3 R12, P4, R2, R109, RZ ;  /* 0x0000006d020c7210 */ /* 0x000fe20007f9e0ff */
[----:B------:R-:W-:Y:S01]  /*8c60*/  BSSY B0, `(.L_x_242) ;  /* 0x000000b000007945 */ /* 0x000fe20003800000 */
[----:B------:R-:W-:Y:S02]  /*8c70*/  ISETP.GT.AND P2, PT, R0, 0xc0, P0 ;  /* 0x000000c00000780c */ /* 0x000fe40000744270 */
[----:B------:R-:W-:-:S04]  /*8c80*/  FMUL R13, R13, R14 ;  /* 0x0000000e0d0d7220 */ /* 0x000fc80000400000 */
[----:B------:R-:W-:-:S05]  /*8c90*/  FFMA R13, R52, R11, R13 ;  /* 0x0000000b340d7223 */ /* 0x000fca000000000d */
[----:B------:R-:W-:Y:S01]  /*8ca0*/  F2FP.F16.F32.PACK_AB R15, RZ, R13 ;  /* 0x0000000dff0f723e */ /* 0x000fe200000000ff */
[----:B------:R-:W-:Y:S01]  /*8cb0*/  IMAD.X R13, R3, 0x1, R21, P4 ;  /* 0x00000001030d7824 */ /* 0x000fe200020e0615 */
[----:B--2---:R-:W-:-:S04]  /*8cc0*/  IADD3 R4, P4, R4, UR5, RZ ;  /* 0x0000000504047c10 */ /* 0x004fc8000ff9e0ff */
[----:B------:R1:W-:Y:S01]  /*8cd0*/  @P3 STG.E.U16 desc[UR12][R12.64], R15 ;  /* 0x0000000f0c003986 */ /* 0x0003e2000c10150c */
[----:B------:R-:W-:Y:S01]  /*8ce0*/  IADD3.X R5, R5, UR4, RZ, P4, !PT ;  /* 0x0000000405057c10 */ /* 0x000fe2000a7fe4ff */
[----:B------:R-:W-:Y:S07]  /*8cf0*/  @!P2 BRA `(.L_x_243) ;  /* 0x000000000004a947 */ /* 0x000fee0003800000 */
[----:B------:R2:W5:Y:S02]  /*8d00*/  LDG.E.LTC128B.U16 R10, desc[UR12][R4.64] ;  /* 0x0000000c040a7981 */ /* 0x000564000c1e1520 */
.L_x_243:
[----:B------:R-:W-:Y:S05]  /*8d10*/  BSYNC B0 ;  /* 0x0000000000007941 */ /* 0x000fea0003800000 */
.L_x_242:
[----:B--2--5:R-:W-:Y:S01]  /*8d20*/  HADD2.F32 R5, -RZ, R10.H0_H0 ;  /* 0x2000000aff057230 */ /* 0x024fe20000004100 */
[----:B------:R-:W-:Y:S01]  /*8d30*/  IADD3 R2, P3, R2, R111, RZ ;  /* 0x0000006f02027210 */ /* 0x000fe20007f7e0ff */
[----:B------:R-:W-:Y:S01]  /*8d40*/  BSSY B0, `(.L_x_244) ;  /* 0x000000b000007945 */ /* 0x000fe20003800000 */
[----:B------:R-:W-:Y:S02]  /*8d50*/  ISETP.GT.AND P1, PT, R0, 0xc8, P1 ;  /* 0x000000c80000780c */ /* 0x000fe40000f24270 */
[----:B------:R-:W-:Y:S01]  /*8d60*/  FMUL R4, R5, R14 ;  /* 0x0000000e05047220 */ /* 0x000fe20000400000 */
[----:B------:R-:W-:-:S03]  /*8d70*/  IMAD.X R3, R3, 0x1, R21, P3 ;  /* 0x0000000103037824 */ /* 0x000fc600018e0615 */
[----:B------:R-:W-:-:S05]  /*8d80*/  FFMA R4, R53, R11, R4 ;  /* 0x0000000b35047223 */ /* 0x000fca0000000004 */
[----:B------:R-:W-:-:S05]  /*8d90*/  F2FP.F16.F32.PACK_AB R4, RZ, R4 ;  /* 0x00000004ff04723e */ /* 0x000fca00000000ff */
[----:B------:R2:W-:Y:S01]  /*8da0*/  @P2 STG.E.U16 desc[UR12][R2.64], R4 ;  /* 0x0000000402002986 */ /* 0x0005e2000c10150c */
[----:B------:R-:W-:Y:S05]  /*8db0*/  @!P1 BRA `(.L_x_245) ;  /* 0x00000000000c9947 */ /* 0x000fea0003800000 */
[----:B--2---:R-:W-:-:S04]  /*8dc0*/  IADD3 R2, P2, R8, UR6, RZ ;  /* 0x0000000608027c10 */ /* 0x004fc8000ff5e0ff */
[----:B------:R-:W-:-:S05]  /*8dd0*/  IADD3.X R3, R9, UR4, RZ, P2, !PT ;  /* 0x0000000409037c10 */ /* 0x000fca00097fe4ff */
[----:B------:R3:W5:Y:S04]  /*8de0*/  LDG.E.LTC128B.U16 R10, desc[UR12][R2.64] ;  /* 0x0000000c020a7981 */ /* 0x000768000c1e1520 */
.L_x_245:
[----:B------:R-:W-:Y:S05]  /*8df0*/  BSYNC B0 ;  /* 0x0000000000007941 */ /* 0x000fea0003800000 */
.L_x_244:
[----:B--23-5:R-:W-:Y:S01]  /*8e00*/  HADD2.F32 R3, -RZ, R10.H0_H0 ;  /* 0x2000000aff037230 */ /* 0x02cfe20000004100 */
[----:B------:R-:W-:Y:S01]  /*8e10*/  IADD3 R2, P2, R6, R109, RZ ;  /* 0x0000006d06027210 */ /* 0x000fe20007f5e0ff */
[----:B------:R-:W-:Y:S01]  /*8e20*/  BSSY B0, `(.L_x_246) ;  /* 0x000000c000007945 */ /* 0x000fe20003800000 */
[----:B------:R-:W-:Y:S02]  /*8e30*/  ISETP.GT.AND P0, PT, R0, 0xc8, P0 ;  /* 0x000000c80000780c */ /* 0x000fe40000704270 */
[----:B------:R-:W-:-:S04]  /*8e40*/  FMUL R3, R3, R14 ;  /* 0x0000000e03037220 */ /* 0x000fc80000400000 */
[----:B------:R-:W-:-:S05]  /*8e50*/  FFMA R3, R54, R11, R3 ;  /* 0x0000000b36037223 */ /* 0x000fca0000000003 */
[----:B------:R-:W-:Y:S01]  /*8e60*/  F2FP.F16.F32.PACK_AB R5, RZ, R3 ;  /* 0x00000003ff05723e */ /* 0x000fe200000000ff */
[----:B------:R-:W-:Y:S01]  /*8e70*/  IMAD.X R3, R7, 0x1, R21, P2 ;  /* 0x0000000107037824 */ /* 0x000fe200010e0615 */
[----:B------:R-:W-:Y:S02]  /*8e80*/  IADD3 R4, P2, R8, UR5, RZ ;  /* 0x0000000508047c10 */ /* 0x000fe4000ff5e0ff */
[----:B------:R-:W-:Y:S02]  /*8e90*/  PRMT R0, R5, 0x7610, R0 ;  /* 0x0000761005007816 */ /* 0x000fe40000000000 */
[----:B------:R-:W-:-:S03]  /*8ea0*/  IADD3.X R5, R9, UR4, RZ, P2, !PT ;  /* 0x0000000409057c10 */ /* 0x000fc600097fe4ff */
[----:B------:R2:W-:Y:S01]  /*8eb0*/  @P1 STG.E.U16 desc[UR12][R2.64], R0 ;  /* 0x0000000002001986 */ /* 0x0005e2000c10150c */
[----:B------:R-:W-:Y:S05]  /*8ec0*/  @!P0 BRA `(.L_x_247) ;  /* 0x0000000000048947 */ /* 0x000fea0003800000 */
[----:B------:R3:W5:Y:S02]  /*8ed0*/  LDG.E.LTC128B.U16 R10, desc[UR12][R4.64] ;  /* 0x0000000c040a7981 */ /* 0x000764000c1e1520 */
.L_x_247:
[----:B------:R-:W-:Y:S05]  /*8ee0*/  BSYNC B0 ;  /* 0x0000000000007941 */ /* 0x000fea0003800000 */
.L_x_246:
[----:B--2--5:R-:W-:Y:S01]  /*8ef0*/  HADD2.F32 R3, -RZ, R10.H0_H0 ;  /* 0x2000000aff037230 */ /* 0x024fe20000004100 */
[----:B------:R-:W-:-:S04]  /*8f00*/  IADD3 R2, P1, R6, R111, RZ ;  /* 0x0000006f06027210 */ /* 0x000fc80007f3e0ff */
[----:B------:R-:W-:-:S04]  /*8f10*/  FMUL R14, R3, R14 ;  /* 0x0000000e030e7220 */ /* 0x000fc80000400000 */
[----:B------:R-:W-:Y:S01]  /*8f20*/  FFMA R14, R55, R11, R14 ;  /* 0x0000000b370e7223 */ /* 0x000fe2000000000e */
[----:B------:R-:W-:Y:S06]  /*8f30*/  @!P0 EXIT ;  /* 0x000000000000894d */ /* 0x000fec0003800000 */
[----:B------:R-:W-:Y:S01]  /*8f40*/  F2FP.F16.F32.PACK_AB R14, RZ, R14 ;  /* 0x0000000eff0e723e */ /* 0x000fe200000000ff */
[----:B------:R-:W-:-:S05]  /*8f50*/  IMAD.X R3, R7, 0x1, R21, P1 ;  /* 0x0000000107037824 */ /* 0x000fca00008e0615 */
[----:B------:R-:W-:Y:S01]  /*8f60*/  STG.E.U16 desc[UR12][R2.64], R14 ;  /* 0x0000000e02007986 */ /* 0x000fe2000c10150c */
[----:B------:R-:W-:Y:S05]  /*8f70*/  EXIT ;  /* 0x000000000000794d */ /* 0x000fea0003800000 */
.L_x_27:
[----:B------:R-:W-:Y:S01]  /*8f80*/  ULDC.64 UR4, c[0x0][0x5c8] ;  /* 0x0001720000047ab9 */ /* 0x000fe20000000a00 */
[-C--:B------:R-:W-:Y:S01]  /*8f90*/  FMUL R120, R120, R11.reuse ;  /* 0x0000000b78787220 */ /* 0x080fe20000400000 */
[----:B------:R-:W-:Y:S01]  /*8fa0*/  LEA R2, P1, R18, UR4, 0x1 ;  /* 0x0000000412027c11 */ /* 0x000fe2000f8208ff */
[-C--:B------:R-:W-:Y:S01]  /*8fb0*/  FMUL R121, R121, R11.reuse ;  /* 0x0000000b79797220 */ /* 0x080fe20000400000 */
[----:B------:R-:W-:Y:S01]  /*8fc0*/  ISETP.GT.AND P4, PT, R10, 0x1, PT ;  /* 0x000000010a00780c */ /* 0x000fe20003f84270 */
[-C--:B------:R-:W-:Y:S01]  /*8fd0*/  FMUL R122, R122, R11.reuse ;  /* 0x0000000b7a7a7220 */ /* 0x080fe20000400000 */
[----:B------:R-:W-:Y:S01]  /*8fe0*/  F2FP.F16.F32.PACK_AB R120, RZ, R120 ;  /* 0x00000078ff78723e */ /* 0x000fe200000000ff */
[-C--:B------:R-:W-:Y:S01]  /*8ff0*/  FMUL R123, R123, R11.reuse ;  /* 0x0000000b7b7b7220 */ /* 0x080fe20000400000 */
[----:B------:R-:W-:Y:S01]  /*9000*/  LEA.HI.X R3, R18, UR5, R21, 0x1, P1 ;  /* 0x0000000512037c11 */ /* 0x000fe200088f0c15 */
[-C--:B------:R-:W-:Y:S01]  /*9010*/  FMUL R124, R124, R11.reuse ;  /* 0x0000000b7c7c7220 */ /* 0x080fe20000400000 */
[----:B------:R-:W-:Y:S01]  /*9020*/  ISETP.GT.AND P2, PT, R10, RZ, PT ;  /* 0x000000ff0a00720c */ /* 0x000fe20003f44270 */
[-C--:B------:R-:W-:Y:S01]  /*9030*/  FMUL R125, R125, R11.reuse ;  /* 0x0000000b7d7d7220 */ /* 0x080fe20000400000 */
[C---:B------:R-:W-:Y:S01]  /*9040*/  ISETP.GT.AND P1, PT, R0.reuse, RZ, P4 ;  /* 0x000000ff0000720c */ /* 0x040fe20002724270 */
[----:B------:R-:W-:Y:S01]  /*9050*/  @P0 STG.E.U16 desc[UR12][R2.64], R120 ;  /* 0x0000007802000986 */ /* 0x000fe2000c10150c */
[----:B------:R-:W-:Y:S01]  /*9060*/  ISETP.GT.AND P2, PT, R0, 0x8, P2 ;  /* 0x000000080000780c */ /* 0x000fe20001744270 */
[-C--:B------:R-:W-:Y:S01]  /*9070*/  FMUL R126, R126, R11.reuse ;  /* 0x0000000b7e7e7220 */ /* 0x080fe20000400000 */
[----:B------:R-:W-:Y:S01]  /*9080*/  ISETP.GT.AND P0, PT, R0, 0x8, P4 ;  /* 0x000000080000780c */ /* 0x000fe20002704270 */
[-C--:B------:R-:W-:Y:S01]  /*9090*/  FMUL R127, R127, R11.reuse ;  /* 0x0000000b7f7f7220 */ /* 0x080fe20000400000 */
[----:B------:R-:W-:Y:S01]  /*90a0*/  SHF.L.U64.HI R15, R16, 0x1, R15 ;  /* 0x00000001100f7819 */ /* 0x000fe2000001020f */
[-C--:B------:R-:W-:Y:S01]  /*90b0*/  FMUL R128, R128, R11.reuse ;  /* 0x0000000b80807220 */ /* 0x080fe20000400000 */
[----:B------:R-:W-:Y:S01]  /*90c0*/  LEA R4, P3, R16, R2, 0x1 ;  /* 0x0000000210047211 */ /* 0x000fe200078608ff */
[----:B------:R-:W-:Y:S01]  /*90d0*/  FMUL R129, R129, R11 ;  /* 0x0000000b81817220 */ /* 0x000fe20000400000 */
[----:B------:R-:W-:Y:S01]  /*90e0*/  F2FP.F16.F32.PACK_AB R121, RZ, R121 ;  /* 0x00000079ff79723e */ /* 0x000fe200000000ff */
[----:B------:R-:W-:Y:S01]  /*90f0*/  FMUL R130, R130, R11 ;  /* 0x0000000b82827220 */ /* 0x000fe20000400000 */
[----:B------:R-:W-:Y:S01]  /*9100*/  F2FP.F16.F32.PACK_AB R122, RZ, R122 ;  /* 0x0000007aff7a723e */ /* 0x000fe200000000ff */
[----:B------:R-:W-:Y:S01]  /*9110*/  IMAD.X R5, R15, 0x1, R3, P3 ;  /* 0x000000010f057824 */ /* 0x000fe200018e0603 */
[----:B------:R-:W-:Y:S01]  /*9120*/  F2FP.F16.F32.PACK_AB R123, RZ, R123 ;  /* 0x0000007bff7b723e */ /* 0x000fe200000000ff */
[----:B------:R-:W-:Y:S01]  /*9130*/  @P1 STG.E.U16 desc[UR12][R2.64+0x2], R121 ;  /* 0x0000027902001986 */ /* 0x000fe2000c10150c */
[C---:B------:R-:W-:Y:S01]  /*9140*/  ISETP.GT.AND P5, PT, R10.reuse, 0x8, PT ;  /* 0x000000080a00780c */ /* 0x040fe20003fa4270 */
[-C--:B------:R-:W-:Y:S01]  /*9150*/  FMUL R131, R131, R11.reuse ;  /* 0x0000000b83837220 */ /* 0x080fe20000400000 */
[----:B------:R-:W-:Y:S01]  /*9160*/  ISETP.GT.AND P4, PT, R10, 0x9, PT ;  /* 0x000000090a00780c */ /* 0x000fe20003f84270 */
[----:B------:R-:W-:Y:S01]  /*9170*/  @P2 STG.E.U16 desc[UR12][R4.64], R122 ;  /* 0x0000007a04002986 */ /* 0x000fe2000c10150c */
[----:B------:R-:W-:Y:S01]  /*9180*/  ISETP.GT.AND P1, PT, R0, RZ, P5 ;  /* 0x000000ff0000720c */ /* 0x000fe20002f24270 */
[----:B------:R-:W-:Y:S01]  /*9190*/  IMAD.SHL.U32 R9, R12, 0x80, RZ ;  /* 0x000000800c097824 */ /* 0x000fe200078e00ff */
[C---:B------:R-:W-:Y:S01]  /*91a0*/  ISETP.GT.AND P2, PT, R0.reuse, RZ, P4 ;  /* 0x000000ff0000720c */ /* 0x040fe20002744270 */
[----:B------:R-:W-:Y:S01]  /*91b0*/  @P0 STG.E.U16 desc[UR12][R4.64+0x2], R123 ;  /* 0x0000027b04000986 */ /* 0x000fe2000c10150c */
[----:B------:R-:W-:Y:S01]  /*91c0*/  ISETP.GT.AND P0, PT, R0, 0x8, P5 ;  /* 0x000000080000780c */ /* 0x000fe20002f04270 */
[-C--:B------:R-:W-:Y:S01]  /*91d0*/  FMUL R132, R132, R11.reuse ;  /* 0x0000000b84847220 */ /* 0x080fe20000400000 */
[----:B------:R-:W-:Y:S01]  /*91e0*/  F2FP.F16.F32.PACK_AB R124, RZ, R124 ;  /* 0x0000007cff7c723e */ /* 0x000fe200000000ff */
[----:B------:R-:W-:Y:S01]  /*91f0*/  FMUL R133, R133, R11 ;  /* 0x0000000b85857220 */ /* 0x000fe20000400000 */
[----:B------:R-:W-:Y:S01]  /*9200*/  F2FP.F16.F32.PACK_AB R125, RZ, R125 ;  /* 0x0000007dff7d723e */ /* 0x000fe200000000ff */
[-C--:B------:R-:W-:Y:S01]  /*9210*/  FMUL R134, R134, R11.reuse ;  /* 0x0000000b86867220 */ /* 0x080fe20000400000 */
[----:B------:R-:W-:Y:S01]  /*9220*/  F2FP.F16.F32.PACK_AB R126, RZ, R126 ;  /* 0x0000007eff7e723e */ /* 0x000fe200000000ff */
[-C--:B------:R-:W-:Y:S01]  /*9230*/  FMUL R135, R135, R11.reuse ;  /* 0x0000000b87877220 */ /* 0x080fe20000400000 */
[----:B------:R-:W-:Y:S01]  /*9240*/  ISETP.GT.AND P3, PT, R10, 0x10, PT ;  /* 0x000000100a00780c */ /* 0x000fe20003f64270 */
[----:B------:R-:W-:Y:S01]  /*9250*/  @P1 STG.E.U16 desc[UR12][R2.64+0x10], R124 ;  /* 0x0000107c02001986 */ /* 0x000fe2000c10150c */
[----:B------:R-:W-:Y:S01]  /*9260*/  ISETP.GT.AND P1, PT, R0, 0x8, P4 ;  /* 0x000000080000780c */ /* 0x000fe20002724270 */
[----:B------:R-:W-:Y:S01]  /*9270*/  FMUL R136, R136, R11 ;  /* 0x0000000b88887220 */ /* 0x000fe20000400000 */
[----:B------:R-:W-:Y:S01]  /*9280*/  F2FP.F16.F32.PACK_AB R127, RZ, R127 ;  /* 0x0000007fff7f723e */ /* 0x000fe200000000ff */
[----:B------:R-:W-:Y:S01]  /*9290*/  @P2 STG.E.U16 desc[UR12][R2.64+0x12], R125 ;  /* 0x0000127d02002986 */ /* 0x000fe2000c10150c */
[----:B------:R-:W-:Y:S01]  /*92a0*/  F2FP.F16.F32.PACK_AB R128, RZ, R128 ;  /* 0x00000080ff80723e */ /* 0x000fe200000000ff */
[-C--:B------:R-:W-:Y:S01]  /*92b0*/  FMUL R137, R137, R11.reuse ;  /* 0x0000000b89897220 */ /* 0x080fe20000400000 */
[----:B------:R-:W-:Y:S01]  /*92c0*/  ISETP.GT.AND P2, PT, R10, 0x11, PT ;  /* 0x000000110a00780c */ /* 0x000fe20003f44270 */
[----:B------:R-:W-:Y:S01]  /*92d0*/  @P0 STG.E.U16 desc[UR12][R4.64+0x10], R126 ;  /* 0x0000107e04000986 */ /* 0x000fe2000c10150c */
[----:B------:R-:W-:Y:S01]  /*92e0*/  ISETP.GT.AND P0, PT, R0, RZ, P3 ;  /* 0x000000ff0000720c */ /* 0x000fe20001f04270 */
[----:B------:R-:W-:Y:S01]  /*92f0*/  FMUL R138, R138, R11 ;  /* 0x0000000b8a8a7220 */ /* 0x000fe20000400000 */
[----:B------:R-:W-:Y:S01]  /*9300*/  F2FP.F16.F32.PACK_AB R129, RZ, R129 ;  /* 0x00000081ff81723e */ /* 0x000fe200000000ff */
[----:B------:R-:W-:Y:S01]  /*9310*/  FMUL R139, R139, R11 ;  /* 0x0000000b8b8b7220 */ /* 0x000fe20000400000 */
[----:B------:R-:W-:Y:S01]  /*9320*/  F2FP.F16.F32.PACK_AB R130, RZ, R130 ;  /* 0x00000082ff82723e */ /* 0x000fe200000000ff */
[----:B------:R-:W-:Y:S01]  /*9330*/  @P1 STG.E.U16 desc[UR12][R4.64+0x12], R127 ;  /* 0x0000127f04001986 */ /* 0x000fe2000c10150c */
[----:B------:R-:W-:Y:S01]  /*9340*/  F2FP.F16.F32.PACK_AB R131, RZ, R131 ;  /* 0x00000083ff83723e */ /* 0x000fe200000000ff */
[-C--:B------:R-:W-:Y:S01]  /*9350*/  FMUL R140, R140, R11.reuse ;  /* 0x0000000b8c8c7220 */ /* 0x080fe20000400000 */
[----:B------:R-:W-:Y:S01]  /*9360*/  SHF.L.U64.HI R13, R12, 0x7, R13 ;  /* 0x000000070c0d7819 */ /* 0x000fe2000001020d */
[-C--:B------:R-:W-:Y:S01]  /*9370*/  FMUL R141, R141, R11.reuse ;  /* 0x0000000b8d8d7220 */ /* 0x080fe20000400000 */
[----:B------:R-:W-:Y:S01]  /*9380*/  LOP3.LUT R15, R9, 0x2, RZ, 0xfc, !PT ;  /* 0x00000002090f7812 */ /* 0x000fe200078efcff */
[-C--:B------:R-:W-:Y:S01]  /*9390*/  FMUL R142, R142, R11.reuse ;  /* 0x0000000b8e8e7220 */ /* 0x080fe20000400000 */
[----:B------:R-:W-:Y:S01]  /*93a0*/  F2FP.F16.F32.PACK_AB R132, RZ, R132 ;  /* 0x00000084ff84723e */ /* 0x000fe200000000ff */
[----:B------:R0:W-:Y:S01]  /*93b0*/  @P0 STG.E.U16 desc[UR12][R2.64+0x20], R128 ;  /* 0x0000208002000986 */ /* 0x0001e2000c10150c */
[----:B------:R-:W-:Y:S01]  /*93c0*/  ISETP.GT.AND P0, PT, R0, RZ, P2 ;  /* 0x000000ff0000720c */ /* 0x000fe20001704270 */
[-C--:B------:R-:W-:Y:S01]  /*93d0*/  FMUL R143, R143, R11.reuse ;  /* 0x0000000b8f8f7220 */ /* 0x080fe20000400000 */
[----:B------:R-:W-:Y:S01]  /*93e0*/  ISETP.GT.AND P1, PT, R10, 0x19, PT ;  /* 0x000000190a00780c */ /* 0x000fe20003f24270 */
[----:B------:R-:W-:Y:S01]  /*93f0*/  FMUL R144, R144, R11 ;  /* 0x0000000b90907220 */ /* 0x000fe20000400000 */
[----:B------:R-:W-:Y:S01]  /*9400*/  F2FP.F16.F32.PACK_AB R133, RZ, R133 ;  /* 0x00000085ff85723e */ /* 0x000fe200000000ff */
[-C--:B------:R-:W-:Y:S01]  /*9410*/  FMUL R145, R145, R11.reuse ;  /* 0x0000000b91917220 */ /* 0x080fe20000400000 */
[----:B------:R-:W-:Y:S01]  /*9420*/  F2FP.F16.F32.PACK_AB R134, RZ, R134 ;  /* 0x00000086ff86723e */ /* 0x000fe200000000ff */
[----:B------:R-:W-:Y:S01]  /*9430*/  FMUL R146, R146, R11 ;  /* 0x0000000b92927220 */ /* 0x000fe20000400000 */
[----:B------:R-:W-:Y:S01]  /*9440*/  F2FP.F16.F32.PACK_AB R135, RZ, R135 ;  /* 0x00000087ff87723e */ /* 0x000fe200000000ff */
[-C--:B------:R-:W-:Y:S01]  /*9450*/  FMUL R147, R147, R11.reuse ;  /* 0x0000000b93937220 */ /* 0x080fe20000400000 */
[----:B------:R-:W-:Y:S01]  /*9460*/  F2FP.F16.F32.PACK_AB R136, RZ, R136 ;  /* 0x00000088ff88723e */ /* 0x000fe200000000ff */
[----:B------:R-:W-:Y:S01]  /*9470*/  FMUL R148, R148, R11 ;  /* 0x0000000b94947220 */ /* 0x000fe20000400000 */
[----:B------:R-:W-:Y:S01]  /*9480*/  F2FP.F16.F32.PACK_AB R137, RZ, R137 ;  /* 0x00000089ff89723e */ /* 0x000fe200000000ff */
[----:B------:R1:W-:Y:S01]  /*9490*/  @P0 STG.E.U16 desc[UR12][R2.64+0x22], R129 ;  /* 0x0000228102000986 */ /* 0x0003e2000c10150c */
[----:B------:R-:W-:Y:S01]  /*94a0*/  ISETP.GT.AND P0, PT, R0, 0x8, P3 ;  /* 0x000000080000780c */ /* 0x000fe20001f04270 */
[-C--:B------:R-:W-:Y:S01]  /*94b0*/  FMUL R149, R149, R11.reuse ;  /* 0x0000000b95957220 */ /* 0x080fe20000400000 */
[----:B------:R-:W-:Y:S01]  /*94c0*/  F2FP.F16.F32.PACK_AB R138, RZ, R138 ;  /* 0x0000008aff8a723e */ /* 0x000fe200000000ff */
[----:B------:R-:W-:Y:S01]  /*94d0*/  FMUL R150, R150, R11 ;  /* 0x0000000b96967220 */ /* 0x000fe20000400000 */
[----:B------:R-:W-:Y:S01]  /*94e0*/  F2FP.F16.F32.PACK_AB R139, RZ, R139 ;  /* 0x0000008bff8b723e */ /* 0x000fe200000000ff */
[-C--:B------:R-:W-:Y:S01]  /*94f0*/  FMUL R151, R151, R11.reuse ;  /* 0x0000000b97977220 */ /* 0x080fe20000400000 */
[----:B------:R-:W-:Y:S01]  /*9500*/  ISETP.GT.AND P5, PT, R10, 0x28, PT ;  /* 0x000000280a00780c */ /* 0x000fe20003fa4270 */
[-C--:B------:R-:W-:Y:S01]  /*9510*/  FMUL R88, R88, R11.reuse ;  /* 0x0000000b58587220 */ /* 0x080fe20000400000 */
[----:B------:R-:W-:Y:S01]  /*9520*/  F2FP.F16.F32.PACK_AB R140, RZ, R140 ;  /* 0x0000008cff8c723e */ /* 0x000fe200000000ff */
[-C--:B------:R-:W-:Y:S01]  /*9530*/  FMUL R89, R89, R11.reuse ;  /* 0x0000000b59597220 */ /* 0x080fe20000400000 */
[----:B------:R-:W-:Y:S01]  /*9540*/  ISETP.GT.AND P4, PT, R10, 0x29, PT ;  /* 0x000000290a00780c */ /* 0x000fe20003f84270 */
[----:B------:R-:W-:Y:S01]  /*9550*/  FMUL R90, R90, R11 ;  /* 0x0000000b5a5a7220 */ /* 0x000fe20000400000 */
[----:B------:R-:W-:Y:S01]  /*9560*/  F2FP.F16.F32.PACK_AB R141, RZ, R141 ;  /* 0x0000008dff8d723e */ /* 0x000fe200000000ff */
[----:B------:R-:W-:Y:S01]  /*9570*/  @P0 STG.E.U16 desc[UR12][R4.64+0x20], R130 ;  /* 0x0000208204000986 */ /* 0x000fe2000c10150c */
[----:B------:R-:W-:Y:S01]  /*9580*/  ISETP.GT.AND P0, PT, R0, 0x8, P2 ;  /* 0x000000080000780c */ /* 0x000fe20001704270 */
[-C--:B------:R-:W-:Y:S01]  /*9590*/  FMUL R91, R91, R11.reuse ;  /* 0x0000000b5b5b7220 */ /* 0x080fe20000400000 */
[----:B------:R-:W-:Y:S01]  /*95a0*/  ISETP.GT.AND P2, PT, R10, 0x18, PT ;  /* 0x000000180a00780c */ /* 0x000fe20003f44270 */
        /* <DEDUP_REMOVED lines=8> */
[----:B------:R-:W-:Y:S01]  /*9630*/  FMUL R96, R96, R11 ;  /* 0x0000000b60607220 */ /* 0x000fe20000400000 */
[----:B------:R-:W-:Y:S01]  /*9640*/  F2FP.F16.F32.PACK_AB R145, RZ, R145 ;  /* 0x00000091ff91723e */ /* 0x000fe200000000ff */
[----:B------:R-:W-:Y:S01]  /*9650*/  @P0 STG.E.U16 desc[UR12][R4.64+0x22], R131 ;  /* 0x0000228304000986 */ /* 0x000fe2000c10150c */
[----:B------:R-:W-:Y:S01]  /*9660*/  IADD3 R6, P0, R9, R2, RZ ;  /* 0x0000000209067210 */ /* 0x000fe20007f1e0ff */
[-C--:B------:R-:W-:Y:S01]  /*9670*/  FMUL R97, R97, R11.reuse ;  /* 0x0000000b61617220 */ /* 0x080fe20000400000 */
[----:B------:R-:W-:Y:S01]  /*9680*/  F2FP.F16.F32.PACK_AB R146, RZ, R146 ;  /* 0x00000092ff92723e */ /* 0x000fe200000000ff */
[----:B------:R-:W-:Y:S01]  /*9690*/  FMUL R98, R98, R11 ;  /* 0x0000000b62627220 */ /* 0x000fe20000400000 */
[----:B------:R-:W-:Y:S01]  /*96a0*/  F2FP.F16.F32.PACK_AB R147, RZ, R147 ;  /* 0x00000093ff93723e */ /* 0x000fe200000000ff */
[--C-:B------:R-:W-:Y:S01]  /*96b0*/  IMAD.X R7, R13, 0x1, R3.reuse, P0 ;  /* 0x000000010d077824 */ /* 0x100fe200000e0603 */
[----:B------:R-:W-:Y:S01]  /*96c0*/  IADD3 R18, P0, R15, R2, RZ ;  /* 0x000000020f127210 */ /* 0x000fe20007f1e0ff */
[-C--:B------:R-:W-:Y:S01]  /*96d0*/  FMUL R99, R99, R11.reuse ;  /* 0x0000000b63637220 */ /* 0x080fe20000400000 */
[----:B------:R-:W-:Y:S01]  /*96e0*/  F2FP.F16.F32.PACK_AB R148, RZ, R148 ;  /* 0x00000094ff94723e */ /* 0x000fe200000000ff */
[----:B------:R-:W-:Y:S01]  /*96f0*/  FMUL R100, R100, R11 ;  /* 0x0000000b64647220 */ /* 0x000fe20000400000 */
[----:B------:R-:W-:Y:S01]  /*9700*/  F2FP.F16.F32.PACK_AB R149, RZ, R149 ;  /* 0x00000095ff95723e */ /* 0x000fe200000000ff */
[----:B------:R-:W-:Y:S01]  /*9710*/  IMAD.X R19, R13, 0x1, R3, P0 ;  /* 0x000000010d137824 */ /* 0x000fe200000e0603 */
[----:B------:R-:W-:Y:S01]  /*9720*/  ISETP.GT.AND P0, PT, R0, RZ, P2 ;  /* 0x000000ff0000720c */ /* 0x000fe20001704270 */
[-C--:B------:R-:W-:Y:S01]  /*9730*/  FMUL R101, R101, R11.reuse ;  /* 0x0000000b65657220 */ /* 0x080fe20000400000 */
[----:B------:R-:W-:Y:S01]  /*9740*/  F2FP.F16.F32.PACK_AB R150, RZ, R150 ;  /* 0x00000096ff96723e */ /* 0x000fe200000000ff */
[----:B------:R-:W-:Y:S01]  /*9750*/  FMUL R102, R102, R11 ;  /* 0x0000000b66667220 */ /* 0x000fe20000400000 */
[----:B------:R-:W-:Y:S01]  /*9760*/  F2FP.F16.F32.PACK_AB R151, RZ, R151 ;  /* 0x00000097ff97723e */ /* 0x000fe200000000ff */
[-C--:B------:R-:W-:Y:S01]  /*9770*/  FMUL R103, R103, R11.reuse ;  /* 0x0000000b67677220 */ /* 0x080fe20000400000 */
[----:B------:R-:W-:Y:S01]  /*9780*/  LOP3.LUT R21, R9, 0x10, RZ, 0xfc, !PT ;  /* 0x0000001009157812 */ /* 0x000fe200078efcff */
[-C--:B------:R-:W-:Y:S01]  /*9790*/  FMUL R104, R104, R11.reuse ;  /* 0x0000000b68687220 */ /* 0x080fe20000400000 */
[----:B------:R-:W-:Y:S01]  /*97a0*/  F2FP.F16.F32.PACK_AB R88, RZ, R88 ;  /* 0x00000058ff58723e */ /* 0x000fe200000000ff */
[-C--:B------:R-:W-:Y:S01]  /*97b0*/  FMUL R105, R105, R11.reuse ;  /* 0x0000000b69697220 */ /* 0x080fe20000400000 */
[----:B------:R-:W-:Y:S01]  /*97c0*/  LOP3.LUT R23, R9, 0x12, RZ, 0xfc, !PT ;  /* 0x0000001209177812 */ /* 0x000fe200078efcff */
[----:B------:R-:W-:Y:S01]  /*97d0*/  FMUL R106, R106, R11 ;  /* 0x0000000b6a6a7220 */ /* 0x000fe20000400000 */
[----:B------:R-:W-:Y:S01]  /*97e0*/  F2FP.F16.F32.PACK_AB R89, RZ, R89 ;  /* 0x00000059ff59723e */ /* 0x000fe200000000ff */
[----:B------:R-:W-:Y:S01]  /*97f0*/  @P0 STG.E.U16 desc[UR12][R2.64+0x30], R132 ;  /* 0x0000308402000986 */ /* 0x000fe2000c10150c */
[----:B------:R-:W-:Y:S01]  /*9800*/  ISETP.GT.AND P0, PT, R0, RZ, P1 ;  /* 0x000000ff0000720c */ /* 0x000fe20000f04270 */
        /* <DEDUP_REMOVED lines=8> */
[-C--:B------:R-:W-:Y:S01]  /*9890*/  FMUL R111, R111, R11.reuse ;  /* 0x0000000b6f6f7220 */ /* 0x080fe20000400000 */
[----:B------:R-:W-:Y:S01]  /*98a0*/  PRMT R8, R92, 0x7610, R8 ;  /* 0x000076105c087816 */ /* 0x000fe20000000008 */
[-C--:B------:R-:W-:Y:S01]  /*98b0*/  FMUL R112, R112, R11.reuse ;  /* 0x0000000b70707220 */ /* 0x080fe20000400000 */
[----:B------:R-:W-:Y:S01]  /*98c0*/  F2FP.F16.F32.PACK_AB R94, RZ, R94 ;  /* 0x0000005eff5e723e */ /* 0x000fe200000000ff */
[----:B------:R-:W-:Y:S01]  /*98d0*/  @P0 STG.E.U16 desc[UR12][R2.64+0x32], R133 ;  /* 0x0000328502000986 */ /* 0x000fe2000c10150c */
[----:B------:R-:W-:Y:S01]  /*98e0*/  ISETP.GT.AND P0, PT, R0, 0x8, P2 ;  /* 0x000000080000780c */ /* 0x000fe20001704270 */
        /* <DEDUP_REMOVED lines=26> */
[----:B------:R-:W-:Y:S01]  /*9a90*/  @P0 STG.E.U16 desc[UR12][R4.64+0x32], R135 ;  /* 0x0000328704000986 */ /* 0x000fe2000c10150c */
[----:B------:R-:W-:Y:S01]  /*9aa0*/  ISETP.GT.AND P0, PT, R0, RZ, P2 ;  /* 0x000000ff0000720c */ /* 0x000fe20001704270 */
        /* <DEDUP_REMOVED lines=135> */
[----:B------:R-:W-:-:S02]  /*a320*/  F2FP.F16.F32.PACK_AB R33, RZ, R33 ;  /* 0x00000021ff21723e */ /* 0x000fc400000000ff */
[----:B------:R-:W-:Y:S01]  /*a330*/  F2FP.F16.F32.PACK_AB R34, RZ, R34 ;  /* 0x00000022ff22723e */ /* 0x000fe200000000ff */
[----:B------:R-:W-:Y:S01]  /*a340*/  @P0 STG.E.U16 desc[UR12][R2.64+0x62], R145 ;  /* 0x0000629102000986 */ /* 0x000fe2000c10150c */
[----:B------:R-:W-:Y:S02]  /*a350*/  ISETP.GT.AND P0, PT, R0, 0x8, P3 ;  /* 0x000000080000780c */ /* 0x000fe40001f04270 */
[----:B------:R-:W-:Y:S02]  /*a360*/  F2FP.F16.F32.PACK_AB R35, RZ, R35 ;  /* 0x00000023ff23723e */ /* 0x000fe400000000ff */
[----:B------:R-:W-:Y:S02]  /*a370*/  F2FP.F16.F32.PACK_AB R36, RZ, R36 ;  /* 0x00000024ff24723e */ /* 0x000fe400000000ff */
[----:B------:R-:W-:Y:S02]  /*a380*/  F2FP.F16.F32.PACK_AB R37, RZ, R37 ;  /* 0x00000025ff25723e */ /* 0x000fe400000000ff */
[----:B------:R-:W-:-:S02]  /*a390*/  F2FP.F16.F32.PACK_AB R38, RZ, R38 ;  /* 0x00000026ff26723e */ /* 0x000fc400000000ff */
[----:B------:R-:W-:Y:S02]  /*a3a0*/  F2FP.F16.F32.PACK_AB R39, RZ, R39 ;  /* 0x00000027ff27723e */ /* 0x000fe400000000ff */
[----:B------:R-:W-:Y:S01]  /*a3b0*/  F2FP.F16.F32.PACK_AB R40, RZ, R40 ;  /* 0x00000028ff28723e */ /* 0x000fe200000000ff */
[----:B------:R-:W-:Y:S01]  /*a3c0*/  @P0 STG.E.U16 desc[UR12][R4.64+0x60], R146 ;  /* 0x0000609204000986 */ /* 0x000fe2000c10150c */
[----:B------:R-:W-:Y:S02]  /*a3d0*/  ISETP.GT.AND P0, PT, R0, 0x8, P1 ;  /* 0x000000080000780c */ /* 0x000fe40000f04270 */
[----:B------:R-:W-:Y:S02]  /*a3e0*/  F2FP.F16.F32.PACK_AB R41, RZ, R41 ;  /* 0x00000029ff29723e */ /* 0x000fe400000000ff */
[----:B------:R-:W-:Y:S02]  /*a3f0*/  F2FP.F16.F32.PACK_AB R42, RZ, R42 ;  /* 0x0000002aff2a723e */ /* 0x000fe400000000ff */
[----:B------:R-:W-:-:S02]  /*a400*/  F2FP.F16.F32.PACK_AB R43, RZ, R43 ;  /* 0x0000002bff2b723e */ /* 0x000fc400000000ff */
[----:B------:R-:W-:Y:S02]  /*a410*/  F2FP.F16.F32.PACK_AB R44, RZ, R44 ;  /* 0x0000002cff2c723e */ /* 0x000fe400000000ff */
[----:B------:R-:W-:Y:S02]  /*a420*/  F2FP.F16.F32.PACK_AB R45, RZ, R45 ;  /* 0x0000002dff2d723e */ /* 0x000fe400000000ff */
[----:B------:R-:W-:Y:S01]  /*a430*/  F2FP.F16.F32.PACK_AB R46, RZ, R46 ;  /* 0x0000002eff2e723e */ /* 0x000fe200000000ff */
[----:B------:R-:W-:Y:S01]  /*a440*/  @P0 STG.E.U16 desc[UR12][R4.64+0x62], R147 ;  /* 0x0000629304000986 */ /* 0x000fe2000c10150c */
[----:B------:R-:W-:Y:S02]  /*a450*/  ISETP.GT.AND P0, PT, R0, RZ, P2 ;  /* 0x000000ff0000720c */ /* 0x000fe40001704270 */
[----:B------:R-:W-:Y:S02]  /*a460*/  F2FP.F16.F32.PACK_AB R47, RZ, R47 ;  /* 0x0000002fff2f723e */ /* 0x000fe400000000ff */
[----:B------:R-:W-:-:S02]  /*a470*/  F2FP.F16.F32.PACK_AB R48, RZ, R48 ;  /* 0x00000030ff30723e */ /* 0x000fc400000000ff */
[----:B------:R-:W-:Y:S02]  /*a480*/  F2FP.F16.F32.PACK_AB R49, RZ, R49 ;  /* 0x00000031ff31723e */ /* 0x000fe400000000ff */
[----:B------:R-:W-:Y:S02]  /*a490*/  F2FP.F16.F32.PACK_AB R50, RZ, R50 ;  /* 0x00000032ff32723e */ /* 0x000fe400000000ff */
[----:B------:R-:W-:Y:S02]  /*a4a0*/  F2FP.F16.F32.PACK_AB R51, RZ, R51 ;  /* 0x00000033ff33723e */ /* 0x000fe400000000ff */
[----:B------:R-:W-:Y:S01]  /*a4b0*/  F2FP.F16.F32.PACK_AB R52, RZ, R52 ;  /* 0x00000034ff34723e */ /* 0x000fe200000000ff */
[----:B------:R-:W-:Y:S01]  /*a4c0*/  @P0 STG.E.U16 desc[UR12][R2.64+0x70], R148 ;  /* 0x0000709402000986 */ /* 0x000fe2000c10150c */
[----:B------:R-:W-:Y:S02]  /*a4d0*/  ISETP.GT.AND P0, PT, R10, 0x39, PT ;  /* 0x000000390a00780c */ /* 0x000fe40003f04270 */
[----:B------:R-:W-:-:S02]  /*a4e0*/  F2FP.F16.F32.PACK_AB R53, RZ, R53 ;  /* 0x00000035ff35723e */ /* 0x000fc400000000ff */
[----:B------:R-:W-:Y:S02]  /*a4f0*/  ISETP.GT.AND P6, PT, R0, RZ, P0 ;  /* 0x000000ff0000720c */ /* 0x000fe400007c4270 */
[----:B------:R-:W-:-:S11]  /*a500*/  F2FP.F16.F32.PACK_AB R54, RZ, R54 ;  /* 0x00000036ff36723e */ /* 0x000fd600000000ff */
[----:B------:R-:W-:Y:S01]  /*a510*/  @P6 STG.E.U16 desc[UR12][R2.64+0x72], R149 ;  /* 0x0000729502006986 */ /* 0x000fe2000c10150c */
[----:B------:R-:W-:-:S13]  /*a520*/  ISETP.GT.AND P6, PT, R0, 0x8, P2 ;  /* 0x000000080000780c */ /* 0x000fda00017c4270 */
[----:B------:R-:W-:Y:S01]  /*a530*/  @P6 STG.E.U16 desc[UR12][R4.64+0x70], R150 ;  /* 0x0000709604006986 */ /* 0x000fe2000c10150c */
[----:B------:R-:W-:-:S13]  /*a540*/  ISETP.GT.AND P6, PT, R0, 0x8, P0 ;  /* 0x000000080000780c */ /* 0x000fda00007c4270 */
[----:B------:R-:W-:Y:S01]  /*a550*/  @P6 STG.E.U16 desc[UR12][R4.64+0x72], R151 ;  /* 0x0000729704006986 */ /* 0x000fe2000c10150c */
[----:B0-----:R-:W-:-:S05]  /*a560*/  IADD3 R128, P6, R21, R2, RZ ;  /* 0x0000000215807210 */ /* 0x001fca0007fde0ff */
[----:B-1----:R-:W-:Y:S01]  /*a570*/  IMAD.X R129, R13, 0x1, R3, P6 ;  /* 0x000000010d817824 */ /* 0x002fe200030e0603 */
[----:B------:R-:W-:-:S04]  /*a580*/  ISETP.GT.AND P6, PT, R10, RZ, PT ;  /* 0x000000ff0a00720c */ /* 0x000fc80003fc4270 */
[----:B------:R-:W-:-:S13]  /*a590*/  ISETP.GT.AND P6, PT, R0, 0x40, P6 ;  /* 0x000000400000780c */ /* 0x000fda00037c4270 */
[----:B------:R-:W-:Y:S01]  /*a5a0*/  @P6 STG.E.U16 desc[UR12][R6.64], R88 ;  /* 0x0000005806006986 */ /* 0x000fe2000c10150c */
[----:B------:R-:W-:-:S05]  /*a5b0*/  IADD3 R120, P6, R23, R2, RZ ;  /* 0x0000000217787210 */ /* 0x000fca0007fde0ff */
[----:B------:R-:W-:Y:S01]  /*a5c0*/  IMAD.X R121, R13, 0x1, R3, P6 ;  /* 0x000000010d797824 */ /* 0x000fe200030e0603 */
[----:B------:R-:W-:-:S04]  /*a5d0*/  ISETP.GT.AND P6, PT, R10, 0x1, PT ;  /* 0x000000010a00780c */ /* 0x000fc80003fc4270 */
[----:B------:R-:W-:-:S13]  /*a5e0*/  ISETP.GT.AND P6, PT, R0, 0x40, P6 ;  /* 0x000000400000780c */ /* 0x000fda00037c4270 */
[----:B------:R0:W-:Y:S01]  /*a5f0*/  @P6 STG.E.U16 desc[UR12][R18.64], R89 ;  /* 0x0000005912006986 */ /* 0x0001e2000c10150c */
[----:B------:R-:W-:-:S05]  /*a600*/  IADD3 R16, P6, R9, R4, RZ ;  /* 0x0000000409107210 */ /* 0x000fca0007fde0ff */
[----:B------:R-:W-:Y:S01]  /*a610*/  IMAD.X R17, R13, 0x1, R5, P6 ;  /* 0x000000010d117824 */ /* 0x000fe200030e0605 */
[----:B------:R-:W-:-:S04]  /*a620*/  ISETP.GT.AND P6, PT, R10, RZ, PT ;  /* 0x000000ff0a00720c */ /* 0x000fc80003fc4270 */
[----:B------:R-:W-:Y:S02]  /*a630*/  ISETP.GT.AND P6, PT, R0, 0x48, P6 ;  /* 0x000000480000780c */ /* 0x000fe400037c4270 */
[C---:B0-----:R-:W-:Y:S02]  /*a640*/  LOP3.LUT R19, R9.reuse, 0x20, RZ, 0xfc, !PT ;  /* 0x0000002009137812 */ /* 0x041fe400078efcff */
[----:B------:R-:W-:-:S09]  /*a650*/  LOP3.LUT R89, R9, 0x22, RZ, 0xfc, !PT ;  /* 0x0000002209597812 */ /* 0x000fd200078efcff */
        /* <DEDUP_REMOVED lines=8> */
[----:B------:R-:W-:-:S04]  /*a6e0*/  ISETP.GT.AND P6, PT, R10, 0x8, PT ;  /* 0x000000080a00780c */ /* 0x000fc80003fc4270 */
[----:B------:R-:W-:Y:S02]  /*a6f0*/  ISETP.GT.AND P6, PT, R0, 0x40, P6 ;  /* 0x000000400000780c */ /* 0x000fe400037c4270 */
[----:B0-----:R-:W-:-:S11]  /*a700*/  LOP3.LUT R91, R9, 0x30, RZ, 0xfc, !PT ;  /* 0x00000030095b7812 */ /* 0x001fd600078efcff */
[----:B------:R0:W-:Y:S01]  /*a710*/  @P6 STG.E.U16 desc[UR12][R128.64], R8 ;  /* 0x0000000880006986 */ /* 0x0001e2000c10150c */
[----:B------:R-:W-:-:S05]  /*a720*/  IADD3 R122, P6, R89, R2, RZ ;  /* 0x00000002597a7210 */ /* 0x000fca0007fde0ff */
[----:B------:R-:W-:Y:S01]  /*a730*/  IMAD.X R123, R13, 0x1, R3, P6 ;  /* 0x000000010d7b7824 */ /* 0x000fe200030e0603 */
[----:B------:R-:W-:-:S04]  /*a740*/  ISETP.GT.AND P6, PT, R10, 0x9, PT ;  /* 0x000000090a00780c */ /* 0x000fc80003fc4270 */
[----:B------:R-:W-:Y:S02]  /*a750*/  ISETP.GT.AND P6, PT, R0, 0x40, P6 ;  /* 0x000000400000780c */ /* 0x000fe400037c4270 */
[----:B0-----:R-:W-:-:S11]  /*a760*/  PRMT R8, R96, 0x7610, R8 ;  /* 0x0000761060087816 */ /* 0x001fd60000000008 */
[----:B------:R0:W-:Y:S01]  /*a770*/  @P6 STG.E.U16 desc[UR12][R120.64], R93 ;  /* 0x0000005d78006986 */ /* 0x0001e2000c10150c */
[----:B------:R-:W-:-:S05]  /*a780*/  IADD3 R92, P6, R21, R4, RZ ;  /* 0x00000004155c7210 */ /* 0x000fca0007fde0ff */
[----:B0-----:R-:W-:Y:S01]  /*a790*/  IMAD.X R93, R13, 0x1, R5, P6 ;  /* 0x000000010d5d7824 */ /* 0x001fe200030e0605 */
        /* <DEDUP_REMOVED lines=80> */
[----:B------:R-:W-:Y:S02]  /*aca0*/  ISETP.GT.AND P6, PT, R0, 0x40, P5 ;  /* 0x000000400000780c */ /* 0x000fe40002fc4270 */
[----:B0-----:R-:W-:-:S11]  /*acb0*/  LOP3.LUT R107, R9, 0x70, RZ, 0xfc, !PT ;  /* 0x00000070096b7812 */ /* 0x001fd600078efcff */
[----:B------:R-:W-:Y:S01]  /*acc0*/  @P6 STG.E.U16 desc[UR12][R126.64], R8 ;  /* 0x000000087e006986 */ /* 0x000fe2000c10150c */
[----:B------:R-:W-:-:S05]  /*acd0*/  IADD3 R122, P6, R105, R2, RZ ;  /* 0x00000002697a7210 */ /* 0x000fca0007fde0ff */
[----:B------:R-:W-:Y:S01]  /*ace0*/  IMAD.X R123, R13, 0x1, R3, P6 ;  /* 0x000000010d7b7824 */ /* 0x000fe200030e0603 */
[----:B------:R-:W-:-:S13]  /*acf0*/  ISETP.GT.AND P6, PT, R0, 0x40, P4 ;  /* 0x000000400000780c */ /* 0x000fda00027c4270 */
[----:B------:R0:W-:Y:S01]  /*ad00*/  @P6 STG.E.U16 desc[UR12][R120.64], R109 ;  /* 0x0000006d78006986 */ /* 0x0001e2000c10150c */
[----:B------:R-:W-:-:S05]  /*ad10*/  IADD3 R108, P6, R99, R4, RZ ;  /* 0x00000004636c7210 */ /* 0x000fca0007fde0ff */
[----:B0-----:R-:W-:Y:S01]  /*ad20*/  IMAD.X R109, R13, 0x1, R5, P6 ;  /* 0x000000010d6d7824 */ /* 0x001fe200030e0605 */
[----:B------:R-:W-:-:S13]  /*ad30*/  ISETP.GT.AND P6, PT, R0, 0x48, P5 ;  /* 0x000000480000780c */ /* 0x000fda0002fc4270 */
[----:B------:R0:W-:Y:S01]  /*ad40*/  @P6 STG.E.U16 desc[UR12][R108.64], R110 ;  /* 0x0000006e6c006986 */ /* 0x0001e2000c10150c */
[----:B------:R-:W-:-:S05]  /*ad50*/  IADD3 R126, P6, R101, R4, RZ ;  /* 0x00000004657e7210 */ /* 0x000fca0007fde0ff */
[----:B------:R-:W-:Y:S01]  /*ad60*/  IMAD.X R127, R13, 0x1, R5, P6 ;  /* 0x000000010d7f7824 */ /* 0x000fe200030e0605 */
[----:B------:R-:W-:Y:S02]  /*ad70*/  ISETP.GT.AND P6, PT, R0, 0x48, P4 ;  /* 0x000000480000780c */ /* 0x000fe400027c4270 */
[----:B0-----:R-:W-:-:S11]  /*ad80*/  LOP3.LUT R109, R9, 0x72, RZ, 0xfc, !PT ;  /* 0x00000072096d7812 */ /* 0x001fd600078efcff */
[----:B------:R0:W-:Y:S01]  /*ad90*/  @P6 STG.E.U16 desc[UR12][R126.64], R111 ;  /* 0x0000006f7e006986 */ /* 0x0001e2000c10150c */
[----:B------:R-:W-:-:S05]  /*ada0*/  IADD3 R120, P6, R107, R2, RZ ;  /* 0x000000026b787210 */ /* 0x000fca0007fde0ff */
[----:B------:R-:W-:Y:S01]  /*adb0*/  IMAD.X R121, R13, 0x1, R3, P6 ;  /* 0x000000010d797824 */ /* 0x000fe200030e0603 */
[----:B------:R-:W-:-:S13]  /*adc0*/  ISETP.GT.AND P6, PT, R0, 0x40, P3 ;  /* 0x000000400000780c */ /* 0x000fda0001fc4270 */
        /* <DEDUP_REMOVED lines=13> */
[----:B-1----:R-:W-:-:S05]  /*aea0*/  IADD3 R112, P6, R107, R4, RZ ;  /* 0x000000046b707210 */ /* 0x002fca0007fde0ff */
[----:B--2---:R-:W-:Y:S01]  /*aeb0*/  IMAD.X R113, R13, 0x1, R5, P6 ;  /* 0x000000010d717824 */ /* 0x004fe200030e0605 */
[----:B------:R-:W-:-:S13]  /*aec0*/  ISETP.GT.AND P6, PT, R0, 0x40, P2 ;  /* 0x000000400000780c */ /* 0x000fda00017c4270 */
[----:B------:R-:W-:Y:S01]  /*aed0*/  @P6 STG.E.U16 desc[UR12][R120.64], R116 ;  /* 0x0000007478006986 */ /* 0x000fe2000c10150c */
[----:B------:R-:W-:-:S05]  /*aee0*/  IADD3 R4, P6, R109, R4, RZ ;  /* 0x000000046d047210 */ /* 0x000fca0007fde0ff */
[----:B------:R-:W-:Y:S01]  /*aef0*/  IMAD.X R5, R13, 0x1, R5, P6 ;  /* 0x000000010d057824 */ /* 0x000fe200030e0605 */
[----:B------:R-:W-:-:S13]  /*af00*/  ISETP.GT.AND P6, PT, R0, 0x40, P0 ;  /* 0x000000400000780c */ /* 0x000fda00007c4270 */
[----:B------:R-:W-:Y:S01]  /*af10*/  @P6 STG.E.U16 desc[UR12][R128.64], R117 ;  /* 0x0000007580006986 */ /* 0x000fe2000c10150c */
[----:B---3--:R-:W-:-:S05]  /*af20*/  IADD3 R2, P6, R6, R9, RZ ;  /* 0x0000000906027210 */ /* 0x008fca0007fde0ff */
[----:B------:R-:W-:Y:S01]  /*af30*/  IMAD.X R3, R7, 0x1, R13, P6 ;  /* 0x0000000107037824 */ /* 0x000fe200030e060d */
[----:B------:R-:W-:-:S13]  /*af40*/  ISETP.GT.AND P6, PT, R0, 0x48, P2 ;  /* 0x000000480000780c */ /* 0x000fda00017c4270 */
[----:B------:R1:W-:Y:S01]  /*af50*/  @P6 STG.E.U16 desc[UR12][R112.64], R118 ;  /* 0x0000007670006986 */ /* 0x0003e2000c10150c */
[----:B0-----:R-:W-:-:S05]  /*af60*/  IADD3 R110, P6, R15, R6, RZ ;  /* 0x000000060f6e7210 */ /* 0x001fca0007fde0ff */
[----:B------:R-:W-:Y:S01]  /*af70*/  IMAD.X R111, R7, 0x1, R13, P6 ;  /* 0x00000001076f7824 */ /* 0x000fe200030e060d */
[----:B------:R-:W-:-:S13]  /*af80*/  ISETP.GT.AND P6, PT, R0, 0x48, P0 ;  /* 0x000000480000780c */ /* 0x000fda00007c4270 */
[----:B------:R0:W-:Y:S01]  /*af90*/  @P6 STG.E.U16 desc[UR12][R4.64], R119 ;  /* 0x0000007704006986 */ /* 0x0001e2000c10150c */
[----:B------:R-:W-:-:S05]  /*afa0*/  IADD3 R114, P6, R21, R6, RZ ;  /* 0x0000000615727210 */ /* 0x000fca0007fde0ff */
[----:B------:R-:W-:Y:S01]  /*afb0*/  IMAD.X R115, R7, 0x1, R13, P6 ;  /* 0x0000000107737824 */ /* 0x000fe200030e060d */
[----:B------:R-:W-:-:S04]  /*afc0*/  ISETP.GT.AND P6, PT, R10, RZ, PT ;  /* 0x000000ff0a00720c */ /* 0x000fc80003fc4270 */
[----:B------:R-:W-:-:S13]  /*afd0*/  ISETP.GT.AND P6, PT, R0, 0x80, P6 ;  /* 0x000000800000780c */ /* 0x000fda00037c4270 */
[----:B------:R2:W-:Y:S01]  /*afe0*/  @P6 STG.E.U16 desc[UR12][R2.64], R56 ;  /* 0x0000003802006986 */ /* 0x0005e2000c10150c */
[----:B-1----:R-:W-:-:S05]  /*aff0*/  IADD3 R112, P6, R23, R6, RZ ;  /* 0x0000000617707210 */ /* 0x002fca0007fde0ff */
[----:B------:R-:W-:Y:S01]  /*b000*/  IMAD.X R113, R7, 0x1, R13, P6 ;  /* 0x0000000107717824 */ /* 0x000fe200030e060d */
[----:B------:R-:W-:-:S04]  /*b010*/  ISETP.GT.AND P6, PT, R10, 0x1, PT ;  /* 0x000000010a00780c */ /* 0x000fc80003fc4270 */
[----:B------:R-:W-:-:S13]  /*b020*/  ISETP.GT.AND P6, PT, R0, 0x80, P6 ;  /* 0x000000800000780c */ /* 0x000fda00037c4270 */
[----:B------:R1:W-:Y:S01]  /*b030*/  @P6 STG.E.U16 desc[UR12][R110.64], R57 ;  /* 0x000000396e006986 */ /* 0x0003e2000c10150c */
[----:B0-----:R-:W-:-:S05]  /*b040*/  IADD3 R4, P6, R16, R9, RZ ;  /* 0x0000000910047210 */ /* 0x001fca0007fde0ff */
[----:B------:R-:W-:Y:S01]  /*b050*/  IMAD.X R5, R17, 0x1, R13, P6 ;  /* 0x0000000111057824 */ /* 0x000fe200030e060d */
[----:B------:R-:W-:-:S04]  /*b060*/  ISETP.GT.AND P6, PT, R10, RZ, PT ;  /* 0x000000ff0a00720c */ /* 0x000fc80003fc4270 */
[----:B------:R-:W-:-:S13]  /*b070*/  ISETP.GT.AND P6, PT, R0, 0x88, P6 ;  /* 0x000000880000780c */ /* 0x000fda00037c4270 */
[----:B------:R-:W-:Y:S01]  /*b080*/  @P6 STG.E.U16 desc[UR12][R4.64], R58 ;  /* 0x0000003a04006986 */ /* 0x000fe2000c10150c */
[----:B--2---:R-:W-:-:S05]  /*b090*/  IADD3 R56, P6, R16, R15, RZ ;  /* 0x0000000f10387210 */ /* 0x004fca0007fde0ff */
[----:B-1----:R-:W-:Y:S01]  /*b0a0*/  IMAD.X R57, R17, 0x1, R13, P6 ;  /* 0x0000000111397824 */ /* 0x002fe200030e060d */
[----:B------:R-:W-:-:S04]  /*b0b0*/  ISETP.GT.AND P6, PT, R10, 0x1, PT ;  /* 0x000000010a00780c */ /* 0x000fc80003fc4270 */
[----:B------:R-:W-:-:S13]  /*b0c0*/  ISETP.GT.AND P6, PT, R0, 0x88, P6 ;  /* 0x000000880000780c */ /* 0x000fda00037c4270 */
[----:B------:R0:W-:Y:S01]  /*b0d0*/  @P6 STG.E.U16 desc[UR12][R56.64], R59 ;  /* 0x0000003b38006986 */ /* 0x0001e2000c10150c */
        /* <DEDUP_REMOVED lines=10> */
[----:B0-----:R-:W-:-:S05]  /*b180*/  IADD3 R56, P6, R21, R16, RZ ;  /* 0x0000001015387210 */ /* 0x001fca0007fde0ff */
        /* <DEDUP_REMOVED lines=9> */
[----:B-1----:R-:W-:-:S05]  /*b220*/  IADD3 R60, P6, R91, R6, RZ ;  /* 0x000000065b3c7210 */ /* 0x002fca0007fde0ff */
[----:B--2---:R-:W-:Y:S01]  /*b230*/  IMAD.X R61, R7, 0x1, R13, P6 ;  /* 0x00000001073d7824 */ /* 0x004fe200030e060d */
[----:B------:R-:W-:-:S04]  /*b240*/  ISETP.GT.AND P6, PT, R10, 0x10, PT ;  /* 0x000000100a00780c */ /* 0x000fc80003fc4270 */
[----:B------:R-:W-:-:S13]  /*b250*/  ISETP.GT.AND P6, PT, R0, 0x80, P6 ;  /* 0x000000800000780c */ /* 0x000fda00037c4270 */
[----:B------:R1:W-:Y:S01]  /*b260*/  @P6 STG.E.U16 desc[UR12][R110.64], R64 ;  /* 0x000000406e006986 */ /* 0x0003e2000c10150c */
[----:B0-----:R-:W-:-:S05]  /*b270*/  IADD3 R62, P6, R93, R6, RZ ;  /* 0x000000065d3e7210 */ /* 0x001fca0007fde0ff */
[----:B---3--:R-:W-:Y:S01]  /*b280*/  IMAD.X R63, R7, 0x1, R13, P6 ;  /* 0x00000001073f7824 */ /* 0x008fe200030e060d */
        /* <DEDUP_REMOVED lines=14> */
[----:B0-----:R-:W-:Y:S01]  /*b370*/  IMAD.X R65, R7, 0x1, R13, P6 ;  /* 0x0000000107417824 */ /* 0x001fe200030e060d */
[----:B------:R-:W-:-:S04]  /*b380*/  ISETP.GT.AND P6, PT, R10, 0x18, PT ;  /* 0x000000180a00780c */ /* 0x000fc80003fc4270 */
[----:B------:R-:W-:-:S13]  /*b390*/  ISETP.GT.AND P6, PT, R0, 0x80, P6 ;  /* 0x000000800000780c */ /* 0x000fda00037c4270 */
[----:B------:R0:W-:Y:S01]  /*b3a0*/  @P6 STG.E.U16 desc[UR12][R60.64], R68 ;  /* 0x000000443c006986 */ /* 0x0001e2000c10150c */
[----:B--2---:R-:W-:-:S05]  /*b3b0*/  IADD3 R66, P6, R97, R6, RZ ;  /* 0x0000000661427210 */ /* 0x004fca0007fde0ff */
        /* <DEDUP_REMOVED lines=19> */
[----:B-1----:R-:W-:-:S05]  /*b4f0*/  IADD3 R62, P6, R101, R6, RZ ;  /* 0x00000006653e7210 */ /* 0x002fca0007fde0ff */
[----:B------:R-:W-:Y:S01]  /*b500*/  IMAD.X R63, R7, 0x1, R13, P6 ;  /* 0x00000001073f7824 */ /* 0x000fe200030e060d */
[----:B------:R-:W-:-:S04]  /*b510*/  ISETP.GT.AND P6, PT, R10, 0x21, PT ;  /* 0x000000210a00780c */ /* 0x000fc80003fc4270 */
[----:B------:R-:W-:-:S13]  /*b520*/  ISETP.GT.AND P6, PT, R0, 0x80, P6 ;  /* 0x000000800000780c */ /* 0x000fda00037c4270 */
[----:B------:R1:W-:Y:S01]  /*b530*/  @P6 STG.E.U16 desc[UR12][R66.64], R73 ;  /* 0x0000004942006986 */ /* 0x0003e2000c10150c */
[----:B--2---:R-:W-:-:S05]  /*b540*/  IADD3 R56, P6, R95, R16, RZ ;  /* 0x000000105f387210 */ /* 0x004fca0007fde0ff */
[----:B------:R-:W-:Y:S01]  /*b550*/  IMAD.X R57, R17, 0x1, R13, P6 ;  /* 0x0000000111397824 */ /* 0x000fe200030e060d */
[----:B------:R-:W-:-:S04]  /*b560*/  ISETP.GT.AND P6, PT, R10, 0x20, PT ;  /* 0x000000200a00780c */ /* 0x000fc80003fc4270 */
[----:B------:R-:W-:-:S13]  /*b570*/  ISETP.GT.AND P6, PT, R0, 0x88, P6 ;  /* 0x000000880000780c */ /* 0x000fda00037c4270 */
[----:B------:R2:W-:Y:S01]  /*b580*/  @P6 STG.E.U16 desc[UR12][R56.64], R74 ;  /* 0x0000004a38006986 */ /* 0x0005e2000c10150c */
[----:B---3--:R-:W-:-:S05]  /*b590*/  IADD3 R58, P6, R97, R16, RZ ;  /* 0x00000010613a7210 */ /* 0x008fca0007fde0ff */
[----:B------:R-:W-:Y:S01]  /*b5a0*/  IMAD.X R59, R17, 0x1, R13, P6 ;  /* 0x00000001113b7824 */ /* 0x000fe200030e060d */
[----:B------:R-:W-:-:S04]  /*b5b0*/  ISETP.GT.AND P6, PT, R10, 0x21, PT ;  /* 0x000000210a00780c */ /* 0x000fc80003fc4270 */
[----:B------:R-:W-:-:S13]  /*b5c0*/  ISETP.GT.AND P6, PT, R0, 0x88, P6 ;  /* 0x000000880000780c */ /* 0x000fda00037c4270 */
[----:B------:R3:W-:Y:S01]  /*b5d0*/  @P6 STG.E.U16 desc[UR12][R58.64], R75 ;  /* 0x0000004b3a006986 */ /* 0x0007e2000c10150c */
[----:B0-----:R-:W-:-:S05]  /*b5e0*/  IADD3 R64, P6, R103, R6, RZ ;  /* 0x0000000667407210 */ /* 0x001fca0007fde0ff */
[----:B------:R-:W-:Y:S01]  /*b5f0*/  IMAD.X R65, R7, 0x1, R13, P6 ;  /* 0x0000000107417824 */ /* 0x000fe200030e060d */
[----:B------:R-:W-:-:S13]  /*b600*/  ISETP.GT.AND P6, PT, R0, 0x80, P5 ;  /* 0x000000800000780c */ /* 0x000fda0002fc4270 */
[----:B------:R0:W-:Y:S01]  /*b610*/  @P6 STG.E.U16 desc[UR12][R60.64], R76 ;  /* 0x0000004c3c006986 */ /* 0x0001e2000c10150c */
[----:B-1----:R-:W-:-:S05]  /*b620*/  IADD3 R66, P6, R105, R6, RZ ;  /* 0x0000000669427210 */ /* 0x002fca0007fde0ff */
[----:B------:R-:W-:Y:S01]  /*b630*/  IMAD.X R67, R7, 0x1, R13, P6 ;  /* 0x0000000107437824 */ /* 0x000fe200030e060d */
[----:B------:R-:W-:-:S13]  /*b640*/  ISETP.GT.AND P6, PT, R0, 0x80, P4 ;  /* 0x000000800000780c */ /* 0x000fda00027c4270 */
[----:B------:R1:W-:Y:S01]  /*b650*/  @P6 STG.E.U16 desc[UR12][R62.64], R77 ;  /* 0x0000004d3e006986 */ /* 0x0003e2000c10150c */
[----:B--2---:R-:W-:-:S05]  /*b660*/  IADD3 R56, P6, R99, R16, RZ ;  /* 0x0000001063387210 */ /* 0x004fca0007fde0ff */
[----:B------:R-:W-:Y:S01]  /*b670*/  IMAD.X R57, R17, 0x1, R13, P6 ;  /* 0x0000000111397824 */ /* 0x000fe200030e060d */
[----:B------:R-:W-:-:S13]  /*b680*/  ISETP.GT.AND P6, PT, R0, 0x88, P5 ;  /* 0x000000880000780c */ /* 0x000fda0002fc4270 */
[----:B------:R2:W-:Y:S01]  /*b690*/  @P6 STG.E.U16 desc[UR12][R56.64], R78 ;  /* 0x0000004e38006986 */ /* 0x0005e2000c10150c */
[----:B---3--:R-:W-:-:S05]  /*b6a0*/  IADD3 R58, P6, R101, R16, RZ ;  /* 0x00000010653a7210 */ /* 0x008fca0007fde0ff */
[----:B------:R-:W-:Y:S01]  /*b6b0*/  IMAD.X R59, R17, 0x1, R13, P6 ;  /* 0x00000001113b7824 */ /* 0x000fe200030e060d */
[----:B------:R-:W-:-:S13]  /*b6c0*/  ISETP.GT.AND P6, PT, R0, 0x88, P4 ;  /* 0x000000880000780c */ /* 0x000fda00027c4270 */
[----:B------:R3:W-:Y:S01]  /*b6d0*/  @P6 STG.E.U16 desc[UR12][R58.64], R79 ;  /* 0x0000004f3a006986 */ /* 0x0007e2000c10150c */
[----:B0-----:R-:W-:-:S05]  /*b6e0*/  IADD3 R60, P6, R107, R6, RZ ;  /* 0x000000066b3c7210 */ /* 0x001fca0007fde0ff */
[----:B------:R-:W-:Y:S01]  /*b6f0*/  IMAD.X R61, R7, 0x1, R13, P6 ;  /* 0x00000001073d7824 */ /* 0x000fe200030e060d */
[----:B------:R-:W-:-:S13]  /*b700*/  ISETP.GT.AND P6, PT, R0, 0x80, P3 ;  /* 0x000000800000780c */ /* 0x000fda0001fc4270 */
[----:B------:R-:W-:Y:S01]  /*b710*/  @P6 STG.E.U16 desc[UR12][R64.64], R80 ;  /* 0x0000005040006986 */ /* 0x000fe2000c10150c */
[----:B-1----:R-:W-:-:S05]  /*b720*/  IADD3 R62, P6, R109, R6, RZ ;  /* 0x000000066d3e7210 */ /* 0x002fca0007fde0ff */
[----:B------:R-:W-:Y:S01]  /*b730*/  IMAD.X R63, R7, 0x1, R13, P6 ;  /* 0x00000001073f7824 */ /* 0x000fe200030e060d */
[----:B------:R-:W-:-:S13]  /*b740*/  ISETP.GT.AND P6, PT, R0, 0x80, P1 ;  /* 0x000000800000780c */ /* 0x000fda0000fc4270 */
[----:B------:R-:W-:Y:S01]  /*b750*/  @P6 STG.E.U16 desc[UR12][R66.64], R81 ;  /* 0x0000005142006986 */ /* 0x000fe2000c10150c */
[----:B------:R-:W-:-:S05]  /*b760*/  IADD3 R6, P6, R103, R16, RZ ;  /* 0x0000001067067210 */ /* 0x000fca0007fde0ff */
        /* <DEDUP_REMOVED lines=15> */
[----:B------:R-:W-:-:S05]  /*b860*/  IADD3 R16, P6, R2, R9, RZ ;  /* 0x0000000902107210 */ /* 0x000fca0007fde0ff */
        /* <DEDUP_REMOVED lines=9> */
[----:B------:R-:W-:-:S04]  /*b900*/  ISETP.GT.AND P6, PT, R10, RZ, PT ;  /* 0x000000ff0a00720c */ /* 0x000fc80003fc4270 */
[----:B------:R-:W-:-:S13]  /*b910*/  ISETP.GT.AND P6, PT, R0, 0xc0, P6 ;  /* 0x000000c00000780c */ /* 0x000fda00037c4270 */
[----:B------:R2:W-:Y:S01]  /*b920*/  @P6 STG.E.U16 desc[UR12][R16.64], R24 ;  /* 0x0000001810006986 */ /* 0x0005e2000c10150c */
[----:B0-----:R-:W-:-:S05]  /*b930*/  IADD3 R58, P6, R2, R23, RZ ;  /* 0x00000017023a7210 */ /* 0x001fca0007fde0ff */
[----:B------:R-:W-:Y:S01]  /*b940*/  IMAD.X R59, R3, 0x1, R13, P6 ;  /* 0x00000001033b7824 */ /* 0x000fe200030e060d */
[----:B------:R-:W-:-:S04]  /*b950*/  ISETP.GT.AND P6, PT, R10, 0x1, PT ;  /* 0x000000010a00780c */ /* 0x000fc80003fc4270 */
[----:B------:R-:W-:-:S13]  /*b960*/  ISETP.GT.AND P6, PT, R0, 0xc0, P6 ;  /* 0x000000c00000780c */ /* 0x000fda00037c4270 */
[----:B------:R-:W-:Y:S01]  /*b970*/  @P6 STG.E.U16 desc[UR12][R56.64], R25 ;  /* 0x0000001938006986 */ /* 0x000fe2000c10150c */
[----:B-1----:R-:W-:-:S05]  /*b980*/  IADD3 R6, P6, R4, R9, RZ ;  /* 0x0000000904067210 */ /* 0x002fca0007fde0ff */
[----:B------:R-:W-:Y:S01]  /*b990*/  IMAD.X R7, R5, 0x1, R13, P6 ;  /* 0x0000000105077824 */ /* 0x000fe200030e060d */
[----:B------:R-:W-:-:S04]  /*b9a0*/  ISETP.GT.AND P6, PT, R10, RZ, PT ;  /* 0x000000ff0a00720c */ /* 0x000fc80003fc4270 */
        /* <DEDUP_REMOVED lines=11> */
[----:B------:R-:W-:Y:S01]  /*ba60*/  @P6 STG.E.U16 desc[UR12][R60.64], R28 ;  /* 0x0000001c3c006986 */ /* 0x000fe2000c10150c */
[----:B--2---:R-:W-:-:S05]  /*ba70*/  IADD3 R16, P6, R2, R89, RZ ;  /* 0x0000005902107210 */ /* 0x004fca0007fde0ff */
[----:B------:R-:W-:Y:S01]  /*ba80*/  IMAD.X R17, R3, 0x1, R13, P6 ;  /* 0x0000000103117824 */ /* 0x000fe200030e060d */
[----:B------:R-:W-:-:S04]  /*ba90*/  ISETP.GT.AND P6, PT, R10, 0x9, PT ;  /* 0x000000090a00780c */ /* 0x000fc80003fc4270 */
[----:B------:R-:W-:-:S13]  /*baa0*/  ISETP.GT.AND P6, PT, R0, 0xc0, P6 ;  /* 0x000000c00000780c */ /* 0x000fda00037c4270 */
[----:B------:R-:W-:Y:S01]  /*bab0*/  @P6 STG.E.U16 desc[UR12][R58.64], R29 ;  /* 0x0000001d3a006986 */ /* 0x000fe2000c10150c */
        /* <DEDUP_REMOVED lines=34> */
[----:B------:R-:W-:Y:S01]  /*bce0*/  @P6 STG.E.U16 desc[UR12][R20.64], R36 ;  /* 0x0000002414006986 */ /* 0x000fe2000c10150c */
[----:B---3--:R-:W-:-:S05]  /*bcf0*/  IADD3 R16, P6, R2, R97, RZ ;  /* 0x0000006102107210 */ /* 0x008fca0007fde0ff */
        /* <DEDUP_REMOVED lines=23> */
[----:B------:R-:W-:Y:S01]  /*be70*/  @P6 STG.E.U16 desc[UR12][R16.64], R41 ;  /* 0x0000002910006986 */ /* 0x000fe2000c10150c */
[----:B------:R-:W-:-:S04]  /*be80*/  ISETP.GT.AND P6, PT, R10, 0x20, PT ;  /* 0x000000200a00780c */ /* 0x000fc80003fc4270 */
[----:B------:R-:W-:-:S13]  /*be90*/  ISETP.GT.AND P6, PT, R0, 0xc8, P6 ;  /* 0x000000c80000780c */ /* 0x000fda00037c4270 */
[----:B------:R-:W-:Y:S01]  /*bea0*/  @P6 STG.E.U16 desc[UR12][R18.64], R42 ;  /* 0x0000002a12006986 */ /* 0x000fe2000c10150c */
[----:B------:R-:W-:-:S04]  /*beb0*/  ISETP.GT.AND P6, PT, R10, 0x21, PT ;  /* 0x000000210a00780c */ /* 0x000fc80003fc4270 */
[----:B------:R-:W-:-:S13]  /*bec0*/  ISETP.GT.AND P6, PT, R0, 0xc8, P6 ;  /* 0x000000c80000780c */ /* 0x000fda00037c4270 */
[----:B------:R0:W-:Y:S01]  /*bed0*/  @P6 STG.E.U16 desc[UR12][R6.64], R43 ;  /* 0x0000002b06006986 */ /* 0x0001e2000c10150c */
[----:B-1----:R-:W-:-:S05]  /*bee0*/  IADD3 R8, P6, R2, R99, RZ ;  /* 0x0000006302087210 */ /* 0x002fca0007fde0ff */
[----:B------:R-:W-:Y:S01]  /*bef0*/  IMAD.X R9, R3, 0x1, R13, P6 ;  /* 0x0000000103097824 */ /* 0x000fe200030e060d */
[C---:B------:R-:W-:Y:S02]  /*bf00*/  ISETP.GT.AND P6, PT, R0.reuse, 0xc0, P5 ;  /* 0x000000c00000780c */ /* 0x040fe40002fc4270 */
[----:B------:R-:W-:-:S11]  /*bf10*/  ISETP.GT.AND P5, PT, R0, 0xc8, P5 ;  /* 0x000000c80000780c */ /* 0x000fd60002fa4270 */
[----:B------:R1:W-:Y:S01]  /*bf20*/  @P6 STG.E.U16 desc[UR12][R8.64], R44 ;  /* 0x0000002c08006986 */ /* 0x0003e2000c10150c */
[----:B--2---:R-:W-:-:S05]  /*bf30*/  IADD3 R14, P6, R2, R101, RZ ;  /* 0x00000065020e7210 */ /* 0x004fca0007fde0ff */
[----:B------:R-:W-:Y:S01]  /*bf40*/  IMAD.X R15, R3, 0x1, R13, P6 ;  /* 0x00000001030f7824 */ /* 0x000fe200030e060d */
[C---:B------:R-:W-:Y:S02]  /*bf50*/  ISETP.GT.AND P6, PT, R0.reuse, 0xc0, P4 ;  /* 0x000000c00000780c */ /* 0x040fe400027c4270 */
[----:B------:R-:W-:-:S11]  /*bf60*/  ISETP.GT.AND P4, PT, R0, 0xc8, P4 ;  /* 0x000000c80000780c */ /* 0x000fd60002784270 */
[----:B------:R2:W-:Y:S01]  /*bf70*/  @P6 STG.E.U16 desc[UR12][R14.64], R45 ;  /* 0x0000002d0e006986 */ /* 0x0005e2000c10150c */
[----:B0-----:R-:W-:-:S05]  /*bf80*/  IADD3 R6, P6, R4, R99, RZ ;  /* 0x0000006304067210 */ /* 0x001fca0007fde0ff */
[----:B------:R-:W-:Y:S01]  /*bf90*/  IMAD.X R7, R5, 0x1, R13, P6 ;  /* 0x0000000105077824 */ /* 0x000fe200030e060d */
[----:B-1----:R-:W-:-:S04]  /*bfa0*/  IADD3 R8, P6, R4, R101, RZ ;  /* 0x0000006504087210 */ /* 0x002fc80007fde0ff */
[----:B------:R0:W-:Y:S01]  /*bfb0*/  @P5 STG.E.U16 desc[UR12][R6.64], R46 ;  /* 0x0000002e06005986 */ /* 0x0001e2000c10150c */
[----:B------:R-:W-:Y:S01]  /*bfc0*/  ISETP.GT.AND P5, PT, R0, 0xc0, P3 ;  /* 0x000000c00000780c */ /* 0x000fe20001fa4270 */
[--C-:B------:R-:W-:Y:S01]  /*bfd0*/  IMAD.X R9, R5, 0x1, R13.reuse, P6 ;  /* 0x0000000105097824 */ /* 0x100fe200030e060d */
[----:B--2---:R-:W-:Y:S02]  /*bfe0*/  IADD3 R14, P6, R2, R103, RZ ;  /* 0x00000067020e7210 */ /* 0x004fe40007fde0ff */
[C---:B------:R-:W-:Y:S02]  /*bff0*/  ISETP.GT.AND P3, PT, R0.reuse, 0xc8, P3 ;  /* 0x000000c80000780c */ /* 0x040fe40001f64270 */
[----:B------:R1:W-:Y:S01]  /*c000*/  @P4 STG.E.U16 desc[UR12][R8.64], R47 ;  /* 0x0000002f08004986 */ /* 0x0003e2000c10150c */
[C---:B------:R-:W-:Y:S01]  /*c010*/  ISETP.GT.AND P4, PT, R0.reuse, 0xc0, P1 ;  /* 0x000000c00000780c */ /* 0x040fe20000f84270 */
[----:B------:R-:W-:Y:S01]  /*c020*/  IMAD.X R15, R3, 0x1, R13, P6 ;  /* 0x00000001030f7824 */ /* 0x000fe200030e060d */
[----:B------:R-:W-:-:S02]  /*c030*/  ISETP.GT.AND P1, PT, R0, 0xc8, P1 ;  /* 0x000000c80000780c */ /* 0x000fc40000f24270 */
[-C--:B0-----:R-:W-:Y:S02]  /*c040*/  IADD3 R6, P6, R2, R105.reuse, RZ ;  /* 0x0000006902067210 */ /* 0x081fe40007fde0ff */
[----:B------:R0:W-:Y:S03]  /*c050*/  @P5 STG.E.U16 desc[UR12][R14.64], R48 ;  /* 0x000000300e005986 */ /* 0x0001e6000c10150c */
[--C-:B------:R-:W-:Y:S01]  /*c060*/  IMAD.X R7, R3, 0x1, R13.reuse, P6 ;  /* 0x0000000103077824 */ /* 0x100fe200030e060d */
[C---:B------:R-:W-:Y:S02]  /*c070*/  IADD3 R10, P6, R4.reuse, R105, RZ ;  /* 0x00000069040a7210 */ /* 0x040fe40007fde0ff */
[----:B-1----:R-:W-:Y:S02]  /*c080*/  IADD3 R8, P5, R4, R103, RZ ;  /* 0x0000006704087210 */ /* 0x002fe40007fbe0ff */
[----:B------:R1:W-:Y:S01]  /*c090*/  @P4 STG.E.U16 desc[UR12][R6.64], R49 ;  /* 0x0000003106004986 */ /* 0x0003e2000c10150c */
[C-C-:B------:R-:W-:Y:S01]  /*c0a0*/  IMAD.X R11, R5.reuse, 0x1, R13.reuse, P6 ;  /* 0x00000001050b7824 */ /* 0x140fe200030e060d */
[C---:B------:R-:W-:Y:S01]  /*c0b0*/  ISETP.GT.AND P4, PT, R0.reuse, 0xc0, P2 ;  /* 0x000000c00000780c */ /* 0x040fe20001784270 */
[----:B------:R-:W-:Y:S01]  /*c0c0*/  IMAD.X R9, R5, 0x1, R13, P5 ;  /* 0x0000000105097824 */ /* 0x000fe200028e060d */
[----:B------:R-:W-:-:S02]  /*c0d0*/  ISETP.GT.AND P5, PT, R0, 0xc0, P0 ;  /* 0x000000c00000780c */ /* 0x000fc400007a4270 */
[C---:B------:R-:W-:Y:S02]  /*c0e0*/  ISETP.GT.AND P2, PT, R0.reuse, 0xc8, P2 ;  /* 0x000000c80000780c */ /* 0x040fe40001744270 */
[----:B------:R2:W-:Y:S01]  /*c0f0*/  @P3 STG.E.U16 desc[UR12][R8.64], R50 ;  /* 0x0000003208003986 */ /* 0x0005e2000c10150c */
[----:B------:R-:W-:Y:S02]  /*c100*/  ISETP.GT.AND P0, PT, R0, 0xc8, P0 ;  /* 0x000000c80000780c */ /* 0x000fe40000704270 */
[-C--:B0-----:R-:W-:Y:S01]  /*c110*/  IADD3 R14, P3, R4, R107.reuse, RZ ;  /* 0x0000006b040e7210 */ /* 0x081fe20007f7e0ff */
[----:B------:R2:W-:Y:S01]  /*c120*/  @P1 STG.E.U16 desc[UR12][R10.64], R51 ;  /* 0x000000330a001986 */ /* 0x0005e2000c10150c */
[C---:B-1----:R-:W-:Y:S02]  /*c130*/  IADD3 R6, P6, R2.reuse, R107, RZ ;  /* 0x0000006b02067210 */ /* 0x042fe40007fde0ff */
[----:B------:R-:W-:Y:S01]  /*c140*/  IADD3 R2, P1, R2, R109, RZ ;  /* 0x0000006d02027210 */ /* 0x000fe20007f3e0ff */
[----:B------:R-:W-:-:S02]  /*c150*/  IMAD.X R15, R5, 0x1, R13, P3 ;  /* 0x00000001050f7824 */ /* 0x000fc400018e060d */
[C-C-:B------:R-:W-:Y:S01]  /*c160*/  IMAD.X R7, R3.reuse, 0x1, R13.reuse, P6 ;  /* 0x0000000103077824 */ /* 0x140fe200030e060d */
[----:B------:R-:W-:Y:S01]  /*c170*/  IADD3 R12, P6, R4, R109, RZ ;  /* 0x0000006d040c7210 */ /* 0x000fe20007fde0ff */
[----:B------:R-:W-:-:S03]  /*c180*/  IMAD.X R3, R3, 0x1, R13, P1 ;  /* 0x0000000103037824 */ /* 0x000fc600008e060d */
[----:B------:R2:W-:Y:S04]  /*c190*/  @P4 STG.E.U16 desc[UR12][R6.64], R52 ;  /* 0x0000003406004986 */ /* 0x0005e8000c10150c */
[----:B------:R2:W-:Y:S04]  /*c1a0*/  @P5 STG.E.U16 desc[UR12][R2.64], R53 ;  /* 0x0000003502005986 */ /* 0x0005e8000c10150c */
[----:B------:R2:W-:Y:S01]  /*c1b0*/  @P2 STG.E.U16 desc[UR12][R14.64], R54 ;  /* 0x000000360e002986 */ /* 0x0005e2000c10150c */
[----:B------:R-:W-:Y:S05]  /*c1c0*/  @!P0 EXIT ;  /* 0x000000000000894d */ /* 0x000fea0003800000 */
[----:B------:R-:W-:Y:S01]  /*c1d0*/  F2FP.F16.F32.PACK_AB R55, RZ, R55 ;  /* 0x00000037ff37723e */ /* 0x000fe200000000ff */
[----:B------:R-:W-:-:S05]  /*c1e0*/  IMAD.X R13, R5, 0x1, R13, P6 ;  /* 0x00000001050d7824 */ /* 0x000fca00030e060d */
[----:B------:R-:W-:Y:S01]  /*c1f0*/  STG.E.U16 desc[UR12][R12.64], R55 ;  /* 0x000000370c007986 */ /* 0x000fe2000c10150c */
[----:B------:R-:W-:Y:S05]  /*c200*/  EXIT ;  /* 0x000000000000794d */ /* 0x000fea0003800000 */
.L_x_13:
[----:B------:R-:W-:-:S13]  /*c210*/  ISETP.NE.AND P0, PT, R5, RZ, PT ;  /* 0x000000ff0500720c */ /* 0x000fda0003f05270 */
[----:B------:R-:W-:Y:S05]  /*c220*/  @P0 EXIT ;  /* 0x000000000000094d */ /* 0x000fea0003800000 */
[----:B------:R-:W-:-:S13]  /*c230*/  ELECT P0, URZ, PT ;  /* 0x00000000003f782f */ /* 0x000fda0003800000 */
[----:B------:R-:W-:Y:S05]  /*c240*/  @!P0 BRA `(.L_x_248) ;  /* 0x0000000400c48947 */ /* 0x000fea0003800000 */
[----:B------:R-:W-:-:S13]  /*c250*/  ISETP.GE.AND P0, PT, R3, 0x1, PT ;  /* 0x000000010300780c */ /* 0x000fda0003f06270 */
[----:B------:R-:W-:Y:S05]  /*c260*/  @!P0 BRA `(.L_x_248) ;  /* 0x0000000400bc8947 */ /* 0x000fea0003800000 */
[----:B------:R-:W0:Y:S01]  /*c270*/  S2R R6, SR_CgaCtaId ;  /* 0x0000000000067919 */ /* 0x000e220000008800 */
[----:B------:R-:W-:Y:S01]  /*c280*/  IMAD.SHL.U32 R20, R10, 0x100, RZ ;  /* 0x000001000a147824 */ /* 0x000fe200078e00ff */
[----:B------:R-:W-:Y:S01]  /*c290*/  ULDC UR4, c[0x0][0x384] ;  /* 0x0000e10000047ab9 */ /* 0x000fe20000000800 */
[----:B------:R-:W-:Y:S01]  /*c2a0*/  LOP3.LUT P0, RZ, R9, 0x1f, RZ, 0xc0, !PT ;  /* 0x0000001f09ff7812 */ /* 0x000fe2000780c0ff */
[----:B------:R-:W-:Y:S01]  /*c2b0*/  ULDC UR5, c[0x0][0x388] ;  /* 0x0000e20000057ab9 */ /* 0x000fe20000000800 */
[C---:B------:R-:W-:Y:S01]  /*c2c0*/  ISETP.NE.AND P1, PT, R12.reuse, RZ, PT ;  /* 0x000000ff0c00720c */ /* 0x040fe20003f25270 */
[----:B------:R-:W-:Y:S01]  /*c2d0*/  IMAD.MOV.U32 R8, RZ, RZ, 0x1 ;  /* 0x00000001ff087424 */ /* 0x000fe200078e00ff */
[----:B------:R-:W-:Y:S01]  /*c2e0*/  ISETP.NE.OR P0, PT, R12, RZ, !P0 ;  /* 0x000000ff0c00720c */ /* 0x000fe20004705670 */
[----:B------:R-:W-:Y:S01]  /*c2f0*/  IMAD.MOV.U32 R9, RZ, RZ, RZ ;  /* 0x000000ffff097224 */ /* 0x000fe200078e00ff */
[----:B------:R-:W-:Y:S02]  /*c300*/  LOP3.LUT R21, R2, 0x2, RZ, 0xfc, !PT ;  /* 0x0000000202157812 */ /* 0x000fe400078efcff */
[----:B-----5:R-:W-:Y:S01]  /*c310*/  CS2R R10, SRZ ;  /* 0x00000000000a7805 */ /* 0x020fe2000001ff00 */
[----:B------:R-:W-:-:S02]  /*c320*/  IMAD.MOV.U32 R12, RZ, RZ, RZ ;  /* 0x000000ffff0c7224 */ /* 0x000fc400078e00ff */
[----:B0-----:R-:W-:-:S05]  /*c330*/  IMAD.SHL.U32 R0, R6, 0x20, RZ ;  /* 0x0000002006007824 */ /* 0x001fca00078e00ff */
[----:B------:R-:W-:Y:S01]  /*c340*/  LOP3.LUT R4, R0, 0x20, RZ, 0xc0, !PT ;  /* 0x0000002000047812 */ /* 0x000fe200078ec0ff */
[----:B------:R-:W-:-:S04]  /*c350*/  IMAD R0, R16, R17, RZ ;  /* 0x0000001110007224 */ /* 0x000fc800078e02ff */
[----:B------:R-:W-:Y:S02]  /*c360*/  IMAD R5, R13, 0x40, R4 ;  /* 0x000000400d057824 */ /* 0x000fe400078e0204 */
[----:B------:R-:W-:Y:S02]  /*c370*/  IMAD.SHL.U32 R4, R6, 0x800, RZ ;  /* 0x0000080006047824 */ /* 0x000fe400078e00ff */
[----:B------:R-:W-:-:S03]  /*c380*/  IMAD.HI.U32 R6, R20, UR4, RZ ;  /* 0x0000000414067c27 */ /* 0x000fc6000f8e00ff */
[----:B------:R-:W-:Y:S01]  /*c390*/  LOP3.LUT R4, R4, 0x800, RZ, 0xc0, !PT ;  /* 0x0000080004047812 */ /* 0x000fe200078ec0ff */
[----:B------:R-:W-:Y:S01]  /*c3a0*/  IMAD R0, R7, R0, 0x1 ;  /* 0x0000000107007424 */ /* 0x000fe200078e0200 */
[----:B------:R-:W-:-:S07]  /*c3b0*/  SHF.R.U32.HI R6, RZ, UR5, R6 ;  /* 0x00000005ff067c19 */ /* 0x000fce0008011606 */
.L_x_252:
[----:B----4-:R-:W0:Y:S01]  /*c3c0*/  S2R R14, SR_CgaCtaId ;  /* 0x00000000000e7919 */ /* 0x010e220000008800 */
[----:B------:R-:W-:-:S04]  /*c3d0*/  MOV R13, 0x400 ;  /* 0x00000400000d7802 */ /* 0x000fc80000000f00 */
[----:B0-----:R-:W-:Y:S02]  /*c3e0*/  LEA R22, R14, R13, 0x18 ;  /* 0x0000000d0e167211 */ /* 0x001fe400078ec0ff */
[----:B------:R-:W-:-:S03]  /*c3f0*/  SHF.L.U32 R13, R8, 0x1f, RZ ;  /* 0x0000001f080d7819 */ /* 0x000fc600000006ff */
[----:B------:R-:W-:-:S07]  /*c400*/  IMAD R14, R9, 0x8, R22 ;  /* 0x00000008090e7824 */ /* 0x000fce00078e0216 */
.L_x_249:
[----:B0-----:R0:W1:Y:S02]  /*c410*/  SYNCS.PHASECHK.TRANS64.TRYWAIT P2, [R14+URZ+0x32028], R13 ;  /* 0x0320280d0e0075a7 */ /* 0x001064000804017f */
[----:B-1----:R-:W-:Y:S05]  /*c420*/  @!P2 NANOSLEEP.SYNCS 0x989680 ;  /* 0x009896800000a95d */ /* 0x002fea0003900000 */
[----:B------:R-:W1:Y:S02]  /*c430*/  @!P2 SYNCS.PHASECHK.TRANS64 P2, [R14+URZ+0x32028], R13 ;  /* 0x0320280d0e00a5a7 */ /* 0x000e64000804007f */
[----:B-1----:R-:W-:Y:S05]  /*c440*/  @!P2 BRA `(.L_x_249) ;  /* 0xfffffffc00f0a947 */ /* 0x002fea000383ffff */
[----:B0-----:R-:W0:Y:S02]  /*c450*/  @!P1 LDC R13, c[0x0][0x500] ;  /* 0x00014000ff0d9b82 */ /* 0x001e240000000800 */
[----:B0-----:R0:W-:Y:S02]  /*c460*/  @!P1 SYNCS.ARRIVE.TRANS64 RZ, [R14+URZ+0x32000], R13 ;  /* 0x0320000d0eff99a7 */ /* 0x0011e4000800003f */
[----:B0-----:R-:W-:-:S04]  /*c470*/  PRMT R13, R21, 0x9910, RZ ;  /* 0x00009910150d7816 */ /* 0x001fc800000000ff */
[----:B------:R-:W-:-:S13]  /*c480*/  ISETP.NE.AND P2, PT, R13, 0x2, PT ;  /* 0x000000020d00780c */ /* 0x000fda0003f45270 */
[----:B------:R-:W-:Y:S05]  /*c490*/  @P2 BRA `(.L_x_250) ;  /* 0x0000000000042947 */ /* 0x000fea0003800000 */
[----:B------:R-:W-:Y:S01]  /*c4a0*/  BPT.TRAP 0x1 ;  /* 0x000000040000795c */ /* 0x000fe20000300000 */
.L_x_250:
[----:B------:R-:W-:Y:S05]  /*c4b0*/  @P0 BRA `(.L_x_251) ;  /* 0x0000000000040947 */ /* 0x000fea0003800000 */
[----:B------:R-:W-:Y:S01]  /*c4c0*/  BPT.TRAP 0x1 ;  /* 0x000000040000795c */ /* 0x000fe20000300000 */
.L_x_251:
[----:B---3--:R-:W0:Y:S01]  /*c4d0*/  LDC R15, c[0x0][0x380] ;  /* 0x0000e000ff0f7b82 */ /* 0x008e220000000800 */
[----:B------:R-:W-:Y:S01]  /*c4e0*/  R2UR UR4, R6 ;  /* 0x00000000060472ca */ /* 0x000fe200000e0000 */
[----:B------:R-:W-:Y:S01]  /*c4f0*/  IMAD R13, R9, 0x1000, R4 ;  /* 0x00001000090d7824 */ /* 0x000fe200078e0204 */
[----:B------:R-:W-:Y:S01]  /*c500*/  R2UR UR5, R20 ;  /* 0x00000000140572ca */ /* 0x000fe200000e0000 */
[----:B------:R-:W-:Y:S01]  /*c510*/  ULDC UR20, c[0x0][0x38c] ;  /* 0x0000e30000147ab9 */ /* 0x000fe20000000800 */
[----:B------:R-:W-:Y:S01]  /*c520*/  R2UR UR17, R14 ;  /* 0x000000000e1172ca */ /* 0x000fe200000e0000 */
[----:B------:R-:W-:Y:S01]  /*c530*/  IMAD R13, R13, 0x2, R22 ;  /* 0x000000020d0d7824 */ /* 0x000fe200078e0216 */
[----:B------:R-:W-:Y:S01]  /*c540*/  UISETP.NE.AND UP0, UPT, UR20, 0x1, UPT ;  /* 0x000000011400788c */ /* 0x000fe2000bf05270 */
[----:B------:R-:W1:Y:S01]  /*c550*/  LDC.64 R16, c[0x0][0x3b8] ;  /* 0x0000ee00ff107b82 */ /* 0x000e620000000a00 */
[C---:B------:R-:W-:Y:S01]  /*c560*/  VIADD R14, R12.reuse, 0x1 ;  /* 0x000000010c0e7836 */ /* 0x040fe20000000000 */
[----:B------:R-:W-:Y:S01]  /*c570*/  R2UR UR18, R12 ;  /* 0x000000000c1272ca */ /* 0x000fe200000e0000 */
[----:B------:R-:W-:Y:S01]  /*c580*/  VIADD R0, R0, 0xffffffff ;  /* 0xffffffff00007836 */ /* 0x000fe20000000000 */
[----:B------:R-:W-:Y:S01]  /*c590*/  R2UR UR8, R13 ;  /* 0x000000000d0872ca */ /* 0x000fe200000e0000 */
[----:B------:R-:W-:Y:S01]  /*c5a0*/  ULDC.64 UR24, c[0x0][0x198] ;  /* 0x0000660000187ab9 */ /* 0x000fe20000000a00 */
[----:B------:R-:W-:Y:S01]  /*c5b0*/  R2UR UR9, R22 ;  /* 0x00000000160972ca */ /* 0x000fe200000e0000 */
[----:B------:R-:W-:Y:S01]  /*c5c0*/  ULDC.64 UR14, c[0x0][0x3b0] ;  /* 0x0000ec00000e7ab9 */ /* 0x000fe20000000a00 */
[----:B------:R-:W1:Y:S01]  /*c5d0*/  LDC.64 R18, c[0x0][0x3d8] ;  /* 0x0000f600ff127b82 */ /* 0x000e620000000a00 */
[----:B------:R-:W-:Y:S01]  /*c5e0*/  R2UR UR16, R9 ;  /* 0x00000000091072ca */ /* 0x000fe200000e0000 */
[----:B------:R-:W-:Y:S01]  /*c5f0*/  @UP0 ULDC.64 UR10, c[0x0][0x390] ;  /* 0x0000e400000a0ab9 */ /* 0x000fe20000000a00 */
[----:B------:R-:W-:Y:S01]  /*c600*/  R2UR UR12, R11 ;  /* 0x000000000b0c72ca */ /* 0x000fe200000e0000 */
[----:B------:R-:W-:Y:S01]  /*c610*/  ULDC.64 UR22, c[0x0][0x3d0] ;  /* 0x0000f40000167ab9 */ /* 0x000fe20000000a00 */
[----:B------:R-:W-:Y:S01]  /*c620*/  R2UR UR13, R10 ;  /* 0x000000000a0d72ca */ /* 0x000fe200000e0000 */
[----:B------:R-:W-:Y:S01]  /*c630*/  VIADD R9, R9, 0x1 ;  /* 0x0000000109097836 */ /* 0x000fe20000000000 */
[----:B------:R-:W-:Y:S01]  /*c640*/  ISETP.GT.AND P5, PT, R0, 0x1, PT ;  /* 0x000000010000780c */ /* 0x000fe20003fa4270 */
[----:B------:R-:W-:Y:S01]  /*c650*/  USHF.L.U32 UR18, UR18, 0x6, URZ ;  /* 0x0000000612127899 */ /* 0x000fe2000800063f */
[----:B0-----:R-:W-:Y:S01]  /*c660*/  ISETP.NE.AND P2, PT, R15, 0x1, PT ;  /* 0x000000010f00780c */ /* 0x001fe20003f45270 */
[----:B------:R-:W-:Y:S01]  /*c670*/  UIADD3 UR17, UR17, 0x32000, URZ ;  /* 0x0003200011117890 */ /* 0x000fe2000fffe03f */
[----:B------:R-:W-:Y:S01]  /*c680*/  ISETP.NE.AND P4, PT, R9, 0x5, PT ;  /* 0x000000050900780c */ /* 0x000fe20003f85270 */
[----:B------:R-:W-:-:S02]  /*c690*/  UIADD3 UR8, UR8, 0x28000, URZ ;  /* 0x0002800008087890 */ /* 0x000fc4000fffe03f */
[----:B------:R-:W-:Y:S01]  /*c6a0*/  ULEA UR16, UR16, UR9, 0xf ;  /* 0x0000000910107291 */ /* 0x000fe2000f8e783f */
[----:B------:R-:W-:Y:S01]  /*c6b0*/  SEL R9, R9, RZ, P4 ;  /* 0x000000ff09097207 */ /* 0x000fe20002000000 */
[----:B------:R-:W-:Y:S01]  /*c6c0*/  UMOV UR26, 0x30000 ;  /* 0x00030000001a7882 */ /* 0x000fe20000000000 */
[----:B------:R-:W-:Y:S01]  /*c6d0*/  UMOV UR28, 0x0 ;  /* 0x00000000001c7882 */ /* 0x000fe20000000000 */
[----:B------:R-:W-:Y:S01]  /*c6e0*/  UMOV UR29, 0x10000000 ;  /* 0x10000000001d7882 */ /* 0x000fe20000000000 */
[----:B------:R-:W-:-:S03]  /*c6f0*/  UMOV UR9, UR17 ;  /* 0x0000001100097c82 */ /* 0x000fc60008000000 */
[----:B------:R-:W-:Y:S01]  /*c700*/  @P2 IMAD.U32 R23, RZ, RZ, UR4 ;  /* 0x00000004ff172e24 */ /* 0x000fe2000f8e00ff */
[----:B------:R-:W-:Y:S01]  /*c710*/  UIADD3 UR4, UP1, UR24, 0xf0, URZ ;  /* 0x000000f018047890 */ /* 0x000fe2000ff3e03f */
[----:B-1----:R-:W-:Y:S01]  /*c720*/  IMAD R13, R11, R16, R18 ;  /* 0x000000100b0d7224 */ /* 0x002fe200078e0212 */
[----:B------:R-:W-:Y:S01]  /*c730*/  UIADD3 UR24, UP2, UR24, 0x1f0, URZ ;  /* 0x000001f018187890 */ /* 0x000fe2000ff5e03f */
[----:B------:R-:W0:Y:S01]  /*c740*/  LDC R16, c[0x0][0x3c8] ;  /* 0x0000f200ff107b82 */ /* 0x000e220000000800 */
[----:B------:R-:W-:Y:S01]  /*c750*/  @P2 R2UR UR5, R23 ;  /* 0x00000000170522ca */ /* 0x000fe200000e0000 */
[----:B------:R-:W-:Y:S01]  /*c760*/  IMAD R12, R10, R17, R19 ;  /* 0x000000110a0c7224 */ /* 0x000fe200078e0213 */
[----:B------:R-:W-:-:S04]  /*c770*/  ISETP.NE.AND P2, PT, R14, R7, PT ;  /* 0x000000070e00720c */ /* 0x000fc80003f45270 */
[----:B------:R-:W-:Y:S01]  /*c780*/  PRMT R12, R13, 0x40, R12 ;  /* 0x000000400d0c7816 */ /* 0x000fe2000000000c */
[----:B------:R-:W-:-:S06]  /*c790*/  VIADD R13, R11, 0x1 ;  /* 0x000000010b0d7836 */ /* 0x000fcc0000000000 */
[----:B------:R-:W-:Y:S02]  /*c7a0*/  UIADD3 UR6, -UR5, URZ, URZ ;  /* 0x0000003f05067290 */ /* 0x000fe4000fffe13f */
[----:B------:R-:W-:Y:S01]  /*c7b0*/  UMOV UR21, UR5 ;  /* 0x0000000500157c82 */ /* 0x000fe20008000000 */
[----:B------:R-:W-:Y:S01]  /*c7c0*/  @P2 IMAD.MOV R13, RZ, RZ, R11 ;  /* 0x000000ffff0d2224 */ /* 0x000fe200078e020b */
[----:B------:R-:W-:Y:S02]  /*c7d0*/  SEL R11, RZ, 0x1, P4 ;  /* 0x00000001ff0b7807 */ /* 0x000fe40002000000 */
[----:B------:R-:W-:Y:S01]  /*c7e0*/  IMAD R15, R15, UR6, R20 ;  /* 0x000000060f0f7c24 */ /* 0x000fe2000f8e0214 */
[----:B------:R-:W-:Y:S01]  /*c7f0*/  UIMAD.WIDE.U32 UR6, UR5, UR10, URZ ;  /* 0x0000000a050672a5 */ /* 0x000fe2000f8e003f */
[----:B------:R-:W-:Y:S02]  /*c800*/  LOP3.LUT R8, R8, R11, RZ, 0x3c, !PT ;  /* 0x0000000b08087212 */ /* 0x000fe400078e3cff */
[----:B0-----:R-:W-:Y:S01]  /*c810*/  ISETP.NE.AND P3, PT, R13, R16, PT ;  /* 0x000000100d00720c */ /* 0x001fe20003f65270 */
[----:B------:R-:W-:Y:S01]  /*c820*/  @UP0 USHF.R.U32.HI UR21, URZ, UR11, UR7 ;  /* 0x0000000b3f150299 */ /* 0x000fe20008011607 */
[----:B------:R-:W-:Y:S01]  /*c830*/  R2UR UR19, R15 ;  /* 0x000000000f1372ca */ /* 0x000fe200000e0000 */
[----:B------:R-:W-:Y:S01]  /*c840*/  UMOV UR10, UR18 ;  /* 0x00000012000a7c82 */ /* 0x000fe20008000000 */
[----:B------:R-:W-:Y:S01]  /*c850*/  R2UR UR7, R12 ;  /* 0x000000000c0772ca */ /* 0x000fe200000e0000 */
[----:B------:R-:W-:Y:S01]  /*c860*/  UIADD3 UR6, -UR21, URZ, URZ ;  /* 0x0000003f15067290 */ /* 0x000fe2000fffe13f */
[----:B------:R-:W-:Y:S01]  /*c870*/  R2UR UR11, R5 ;  /* 0x00000000050b72ca */ /* 0x000fe200000e0000 */
[----:B------:R-:W-:Y:S01]  /*c880*/  VIADD R15, R10, 0x1 ;  /* 0x000000010a0f7836 */ /* 0x000fe20000000000 */
[----:B------:R-:W-:Y:S01]  /*c890*/  SEL R12, R14, RZ, P2 ;  /* 0x000000ff0e0c7207 */ /* 0x000fe20001000000 */
[----:B------:R-:W-:Y:S01]  /*c8a0*/  UIMAD UR20, UR20, UR6, UR5 ;  /* 0x00000006141472a4 */ /* 0x000fe2000f8e0205 */
[----:B------:R-:W-:Y:S01]  /*c8b0*/  SEL R11, R13, RZ, P3 ;  /* 0x000000ff0d0b7207 */ /* 0x000fe20001800000 */
[----:B------:R-:W-:-:S02]  /*c8c0*/  UIADD3.X UR5, URZ, UR25, URZ, UP1, !UPT ;  /* 0x000000193f057290 */ /* 0x000fc40008ffe43f */
[----:B------:R-:W-:Y:S01]  /*c8d0*/  UIMAD UR20, UR20, UR15, UR23 ;  /* 0x0000000f141472a4 */ /* 0x000fe2000f8e0217 */
[----:B------:R-:W-:Y:S01]  /*c8e0*/  @P3 IMAD.MOV R15, RZ, RZ, R10 ;  /* 0x000000ffff0f3224 */ /* 0x000fe200078e020a */
[----:B------:R-:W-:Y:S02]  /*c8f0*/  UIMAD UR19, UR19, UR14, UR22 ;  /* 0x0000000e131372a4 */ /* 0x000fe4000f8e0216 */
[----:B------:R-:W-:Y:S01]  /*c900*/  UPRMT UR6, UR7, 0x5410, URZ ;  /* 0x0000541007067896 */ /* 0x000fe2000800003f */
[----:B------:R-:W-:Y:S01]  /*c910*/  IMAD.MOV.U32 R10, RZ, RZ, R15 ;  /* 0x000000ffff0a7224 */ /* 0x000fe200078e000f */
[----:B------:R-:W-:-:S07]  /*c920*/  UIADD3.X UR25, URZ, UR25, URZ, UP2, !UPT ;  /* 0x000000193f197290 */ /* 0x000fce00097fe43f */
[----:B------:R0:W-:Y:S02]  /*c930*/  UTMALDG.4D.IM2COL [UR16], [UR4], UR6 ;  /* 0x00000010040073b4 */ /* 0x0001e40008058006 */
[----:B------:R0:W-:Y:S02]  /*c940*/  UTMALDG.4D.MULTICAST [UR8], [UR24], UR26, desc[UR28] ;  /* 0x00001c08180073b4 */ /* 0x0001e4000801981a */
[----:B0-----:R-:W-:Y:S05]  /*c950*/  @P5 BRA `(.L_x_252) ;  /* 0xfffffff800985947 */ /* 0x001fea000383ffff */
.L_x_248:
[----:B------:R-:W-:Y:S01]  /*c960*/  ISETP.GE.U32.AND P2, PT, R3, 0x5, PT ;  /* 0x000000050300780c */ /* 0x000fe20003f46070 */
[----:B------:R-:W-:Y:S05]  /*c970*/  WARPSYNC.ALL ;  /* 0x0000000000007948 */ /* 0x000fea0003800000 */
[----:B------:R-:W-:-:S07]  /*c980*/  ELECT P1, URZ, PT ;  /* 0x00000000003f782f */ /* 0x000fce0003820000 */
[----:B------:R-:W-:-:S05]  /*c990*/  @P2 IMAD.WIDE.U32 R4, R3, -0x33333333, RZ ;  /* 0xcccccccd03042825 */ /* 0x000fca00078e00ff */
[----:B------:R-:W-:-:S04]  /*c9a0*/  @P2 SHF.R.U32.HI R0, RZ, 0x2, R5 ;  /* 0x00000002ff002819 */ /* 0x000fc80000011605 */
[----:B------:R-:W-:-:S04]  /*c9b0*/  @P2 LOP3.LUT R0, R0, 0x1, RZ, 0xc0, !PT ;  /* 0x0000000100002812 */ /* 0x000fc800078ec0ff */
[----:B------:R-:W-:Y:S01]  /*c9c0*/  @P2 ISETP.NE.U32.AND P0, PT, R0, 0x1, PT ;  /* 0x000000010000280c */ /* 0x000fe20003f05070 */
[----:B------:R-:W-:-:S12]  /*c9d0*/  @!P1 EXIT ;  /* 0x000000000000994d */ /* 0x000fd80003800000 */
[----:B------:R-:W-:Y:S01]  /*c9e0*/  LOP3.LUT R2, R2, 0x2, RZ, 0xfc, !PT ;  /* 0x0000000202027812 */ /* 0x000fe200078efcff */
[----:B------:R-:W-:Y:S01]  /*c9f0*/  IMAD.MOV.U32 R0, RZ, RZ, 0x1 ;  /* 0x00000001ff007424 */ /* 0x000fe200078e00ff */
[----:B------:R-:W-:Y:S02]  /*ca00*/  @P2 ISETP.NE.U32.AND.EX P0, PT, RZ, RZ, PT, P0 ;  /* 0x000000ffff00220c */ /* 0x000fe40003f05100 */
[----:B------:R-:W-:Y:S02]  /*ca10*/  ISETP.NE.AND P1, PT, R2, 0x3, PT ;  /* 0x000000030200780c */ /* 0x000fe40003f25270 */
[----:B------:R-:W-:-:S11]  /*ca20*/  @P2 SEL R0, RZ, 0x1, !P0 ;  /* 0x00000001ff002807 */ /* 0x000fd60004000000 */
[----:B------:R-:W-:Y:S05]  /*ca30*/  @!P1 BRA `(.L_x_253) ;  /* 0x0000000000049947 */ /* 0x000fea0003800000 */
[----:B------:R-:W-:Y:S01]  /*ca40*/  BPT.TRAP 0x1 ;  /* 0x000000040000795c */ /* 0x000fe20000300000 */
.L_x_253:
[----:B------:R-:W0:Y:S01]  /*ca50*/  S2R R7, SR_CgaCtaId ;  /* 0x0000000000077919 */ /* 0x000e220000008800 */
[----:B------:R-:W-:Y:S01]  /*ca60*/  IMAD.WIDE.U32 R4, R3, -0x33333333, RZ ;  /* 0xcccccccd03047825 */ /* 0x000fe200078e00ff */
[----:B------:R-:W-:-:S04]  /*ca70*/  MOV R2, 0x400 ;  /* 0x0000040000027802 */ /* 0x000fc80000000f00 */
[----:B------:R-:W-:Y:S02]  /*ca80*/  SHF.R.U32.HI R4, RZ, 0x2, R5 ;  /* 0x00000002ff047819 */ /* 0x000fe40000011605 */
[----:B------:R-:W-:-:S03]  /*ca90*/  SHF.L.U32 R5, R0, 0x1f, RZ ;  /* 0x0000001f00057819 */ /* 0x000fc600000006ff */
[----:B------:R-:W-:Y:S01]  /*caa0*/  IMAD R3, R4, -0x5, R3 ;  /* 0xfffffffb04037824 */ /* 0x000fe200078e0203 */
[----:B0-----:R-:W-:-:S05]  /*cab0*/  LEA R2, R7, R2, 0x18 ;  /* 0x0000000207027211 */ /* 0x001fca00078ec0ff */
[----:B------:R-:W-:-:S04]  /*cac0*/  VIADD R2, R2, 0x32028 ;  /* 0x0003202802027836 */ /* 0x000fc80000000000 */
[----:B------:R-:W-:-:S07]  /*cad0*/  IMAD R4, R3, 0x8, R2 ;  /* 0x0000000803047824 */ /* 0x000fce00078e0202 */
.L_x_254:
[----:B0-----:R0:W1:Y:S02]  /*cae0*/  SYNCS.PHASECHK.TRANS64.TRYWAIT P0, [R4+URZ], R5 ;  /* 0x00000005040075a7 */ /* 0x001064000800017f */
[----:B-1----:R-:W-:Y:S05]  /*caf0*/  @!P0 NANOSLEEP.SYNCS 0x989680 ;  /* 0x009896800000895d */ /* 0x002fea0003900000 */
[----:B------:R-:W1:Y:S02]  /*cb00*/  @!P0 SYNCS.PHASECHK.TRANS64 P0, [R4+URZ], R5 ;  /* 0x00000005040085a7 */ /* 0x000e64000800007f */
[----:B-1----:R-:W-:Y:S05]  /*cb10*/  @!P0 BRA `(.L_x_254) ;  /* 0xfffffffc00f08947 */ /* 0x002fea000383ffff */
[----:B------:R-:W-:-:S05]  /*cb20*/  VIADD R3, R3, 0x1 ;  /* 0x0000000103037836 */ /* 0x000fca0000000000 */
[----:B------:R-:W-:-:S04]  /*cb30*/  ISETP.NE.AND P0, PT, R3, 0x5, PT ;  /* 0x000000050300780c */ /* 0x000fc80003f05270 */
[----:B0-----:R-:W-:Y:S02]  /*cb40*/  SEL R5, RZ, 0x1, P0 ;  /* 0x00000001ff057807 */ /* 0x001fe40000000000 */
[----:B------:R-:W-:Y:S02]  /*cb50*/  SEL R3, R3, RZ, P0 ;  /* 0x000000ff03037207 */ /* 0x000fe40000000000 */
[----:B------:R-:W-:-:S03]  /*cb60*/  LOP3.LUT R7, R0, R5, RZ, 0x3c, !PT ;  /* 0x0000000500077212 */ /* 0x000fc600078e3cff */
[----:B------:R-:W-:Y:S01]  /*cb70*/  IMAD R0, R3, 0x8, R2 ;  /* 0x0000000803007824 */ /* 0x000fe200078e0202 */
[----:B------:R-:W-:-:S07]  /*cb80*/  SHF.L.U32 R5, R7, 0x1f, RZ ;  /* 0x0000001f07057819 */ /* 0x000fce00000006ff */
.L_x_255:
        /* <DEDUP_REMOVED lines=11> */
.L_x_256:
        /* <DEDUP_REMOVED lines=11> */
.L_x_257:
        /* <DEDUP_REMOVED lines=11> */
.L_x_258:
[----:B0-----:R0:W1:Y:S02]  /*cda0*/  SYNCS.PHASECHK.TRANS64.TRYWAIT P0, [R3+URZ], R0 ;  /* 0x00000000030075a7 */ /* 0x001064000800017f */
[----:B-1----:R-:W-:Y:S05]  /*cdb0*/  @!P0 NANOSLEEP.SYNCS 0x989680 ;  /* 0x009896800000895d */ /* 0x002fea0003900000 */
[----:B------:R-:W1:Y:S02]  /*cdc0*/  @!P0 SYNCS.PHASECHK.TRANS64 P0, [R3+URZ], R0 ;  /* 0x00000000030085a7 */ /* 0x000e64000800007f */
[----:B-1----:R-:W-:Y:S05]  /*cdd0*/  @P0 EXIT ;  /* 0x000000000000094d */ /* 0x002fea0003800000 */
[----:B------:R-:W-:Y:S05]  /*cde0*/  BRA `(.L_x_258) ;  /* 0xfffffffc00ec7947 */ /* 0x000fea000383ffff */
.L_x_259:
[----:B------:R-:W-:-:S00]  /*cdf0*/  BRA `(.L_x_259) ;  /* 0xfffffffc00fc7947 */ /* 0x000fc0000383ffff */
[----:B------:R-:W-:-:S00]  /*ce00*/  NOP ;  /* 0x0000000000007918 */ /* 0x000fc00000000000 */
[----:B------:R-:W-:-:S00]  /*ce10*/  NOP ;  /* 0x0000000000007918 */ /* 0x000fc00000000000 */
[----:B------:R-:W-:-:S00]  /*ce20*/  NOP ;  /* 0x0000000000007918 */ /* 0x000fc00000000000 */
[----:B------:R-:W-:-:S00]  /*ce30*/  NOP ;  /* 0x0000000000007918 */ /* 0x000fc00000000000 */
[----:B------:R-:W-:-:S00]  /*ce40*/  NOP ;  /* 0x0000000000007918 */ /* 0x000fc00000000000 */
[----:B------:R-:W-:-:S00]  /*ce50*/  NOP ;  /* 0x0000000000007918 */ /* 0x000fc00000000000 */
[----:B------:R-:W-:-:S00]  /*ce60*/  NOP ;  /* 0x0000000000007918 */ /* 0x000fc00000000000 */
[----:B------:R-:W-:-:S00]  /*ce70*/  NOP ;  /* 0x0000000000007918 */ /* 0x000fc00000000000 */
.L_x_260:


//--------------------- .nv.shared._ZN7cutlass13device_kernelINS_4conv6kernel13ConvUniversalINS1_16ConvProblemShapeILNS1_8OperatorE0ELi2EEENS1_10collective14CollectiveConvINS1_46MainloopSm90TmaGmmaWarpSpecializedImplicitGemmILS5_0ELi5ELi2EN4cute5tupleIJNSA_1CILi2EEENSC_ILi1EEESE_EEENS1_36KernelImplicitTmaWarpSpecializedSm90ELi1EEENSB_IJNSC_ILi256EEENSC_ILi64EEENSB_IJSJ_EEEEEENS_6half_tESM_NSA_8TiledMMAINSA_8MMA_AtomIJNSA_4SM904GMMA25MMA_64x64x16_F32F16F16_SSILNSQ_5MajorE0ELSS_0ELNSQ_7ScaleInE1ELST_1EEEEEENSA_6LayoutINSB_IJSE_SE_SE_EEENSB_IJNSC_ILi0EEESY_SY_EEEEENSB_IJNSA_10UnderscoreES11_S11_EEEEENS7_6detail26Sm90ImplicitGemmTileTraitsINSA_20SM90_TMA_LOAD_IM2COLENSA_14ComposedLayoutINSA_7SwizzleILi3ELi4ELi3EEENSA_18smem_ptr_flag_bitsILi16EEENSW_INSB_IJNSB_IJNSC_ILi8EEENSC_ILi32EEEEEENSB_IJSJ_SE_EEENSB_IJSE_NSC_ILi5EEEEEEEEENSB_IJNSB_IJSJ_NSC_ILi512EEEEEENSB_IJSE_SY_EEENSB_IJSY_NSC_ILi16384EEEEEEEEEEEEEvEENS15_INSA_23SM90_TMA_LOAD_MULTICASTENS17_IS19_S1B_NSW_INSB_IJNSB_IJS1C_S1C_EEES1F_S1H_EEENSB_IJS1K_S1L_NSB_IJSY_NSC_ILi4096EEEEEEEEEEEEEvEEEENS_8epilogue10collective6detail29Sm90TmaWarpSpecializedAdapterINS23_15DefaultEpilogueISM_NSB_IJNSB_IJlllEEESE_SY_EEES28_NS22_6thread17LinearCombinationISM_Li1EffLNS29_9ScaleType4KindE0ELNS_15FloatRoundStyleE2ESM_EENS_4gemm15EpilogueDefaultEEEEEvvEEEEvNT_6ParamsE --------------------------
	.section	.nv.shared._ZN7cutlass13device_kernelINS_4conv6kernel13ConvUniversalINS1_16ConvProblemShapeILNS1_8OperatorE0ELi2EEENS1_10collective14CollectiveConvINS1_46MainloopSm90TmaGmmaWarpSpecializedImplicitGemmILS5_0ELi5ELi2EN4cute5tupleIJNSA_1CILi2EEENSC_ILi1EEESE_EEENS1_36KernelImplicitTmaWarpSpecializedSm90ELi1EEENSB_IJNSC_ILi256EEENSC_ILi64EEENSB_IJSJ_EEEEEENS_6half_tESM_NSA_8TiledMMAINSA_8MMA_AtomIJNSA_4SM904GMMA25MMA_64x64x16_F32F16F16_SSILNSQ_5MajorE0ELSS_0ELNSQ_7ScaleInE1ELST_1EEEEEENSA_6LayoutINSB_IJSE_SE_SE_EEENSB_IJNSC_ILi0EEESY_SY_EEEEENSB_IJNSA_10UnderscoreES11_S11_EEEEENS7_6detail26Sm90ImplicitGemmTileTraitsINSA_20SM90_TMA_LOAD_IM2COLENSA_14ComposedLayoutINSA_7SwizzleILi3ELi4ELi3EEENSA_18smem_ptr_flag_bitsILi16EEENSW_INSB_IJNSB_IJNSC_ILi8EEENSC_ILi32EEEEEENSB_IJSJ_SE_EEENSB_IJSE_NSC_ILi5EEEEEEEEENSB_IJNSB_IJSJ_NSC_ILi512EEEEEENSB_IJSE_SY_EEENSB_IJSY_NSC_ILi16384EEEEEEEEEEEEEvEENS15_INSA_23SM90_TMA_LOAD_MULTICASTENS17_IS19_S1B_NSW_INSB_IJNSB_IJS1C_S1C_EEES1F_S1H_EEENSB_IJS1K_S1L_NSB_IJSY_NSC_ILi4096EEEEEEEEEEEEEvEEEENS_8epilogue10collective6detail29Sm90TmaWarpSpecializedAdapterINS23_15DefaultEpilogueISM_NSB_IJNSB_IJlllEEESE_SY_EEES28_NS22_6thread17LinearCombinationISM_Li1EffLNS29_9ScaleType4KindE0ELNS_15FloatRoundStyleE2ESM_EENS_4gemm15EpilogueDefaultEEEEEvvEEEEvNT_6ParamsE,"aw",@nobits
	.sectionflags	@""
	.align	16
	.zero		1024


//--------------------- .nv.shared.reserved.0     --------------------------
	.section	.nv.shared.reserved.0,"aw",@nobits
	.weak		__nv_reservedSMEM_offset_0_alias
	.size		__nv_reservedSMEM_offset_0_alias, 0, 0
	.other		__nv_reservedSMEM_offset_0_alias,@"STO_CUDA_RESERVED_SHARED STV_DEFAULT"
__nv_reservedSMEM_offset_0_alias:
	.zero		0


//--------------------- .nv.global                --------------------------
	.section	.nv.global,"aw",@nobits
.nv.global:
	.type		_ZN39_INTERNAL_5c68448d_4_k_cu_7944a9cb_29314cute1_E,@object
	.size		_ZN39_INTERNAL_5c68448d_4_k_cu_7944a9cb_29314cute1_E,(_ZN39_INTERNAL_5c68448d_4_k_cu_7944a9cb_29314cuda3std3__45__cpo6cbeginE - _ZN39_INTERNAL_5c68448d_4_k_cu_7944a9cb_29314cute1_E)
_ZN39_INTERNAL_5c68448d_4_k_cu_7944a9cb_29314cute1_E:
	.zero		1
	.type		_ZN39_INTERNAL_5c68448d_4_k_cu_7944a9cb_29314cuda3std3__45__cpo6cbeginE,@object
	.size		_ZN39_INTERNAL_5c68448d_4_k_cu_7944a9cb_29314cuda3std3__45__cpo6cbeginE,(_ZN39_INTERNAL_5c68448d_4_k_cu_7944a9cb_29314cuda3std3__48in_placeE - _ZN39_INTERNAL_5c68448d_4_k_cu_7944a9cb_29314cuda3std3__45__cpo6cbeginE)
_ZN39_INTERNAL_5c68448d_4_k_cu_7944a9cb_29314cuda3std3__45__cpo6cbeginE:
	.zero		1
	.type		_ZN39_INTERNAL_5c68448d_4_k_cu_7944a9cb_29314cuda3std3__48in_placeE,@object
	.size		_ZN39_INTERNAL_5c68448d_4_k_cu_7944a9cb_29314cuda3std3__48in_placeE,(_ZN39_INTERNAL_5c68448d_4_k_cu_7944a9cb_29314cuda3std6ranges3__45__cpo9iter_moveE - _ZN39_INTERNAL_5c68448d_4_k_cu_7944a9cb_29314cuda3std3__48in_placeE)
_ZN39_INTERNAL_5c68448d_4_k_cu_7944a9cb_29314cuda3std3__48in_placeE:
	.zero		1
	.type		_ZN39_INTERNAL_5c68448d_4_k_cu_7944a9cb_29314cuda3std6ranges3__45__cpo9iter_moveE,@object
	.size		_ZN39_INTERNAL_5c68448d_4_k_cu_7944a9cb_29314cuda3std6ranges3__45__cpo9iter_moveE,(_ZN39_INTERNAL_5c68448d_4_k_cu_7944a9cb_29314cuda3std3__45__cpo5beginE - _ZN39_INTERNAL_5c68448d_4_k_cu_7944a9cb_29314cuda3std6ranges3__45__cpo9iter_moveE)
_ZN39_INTERNAL_5c68448d_4_k_cu_7944a9cb_29314cuda3std6ranges3__45__cpo9iter_moveE:
	.zero		1
	.type		_ZN39_INTERNAL_5c68448d_4_k_cu_7944a9cb_29314cuda3std3__45__cpo5beginE,@object
	.size		_ZN39_INTERNAL_5c68448d_4_k_cu_7944a9cb_29314cuda3std3__45__cpo5beginE,(_ZN39_INTERNAL_5c68448d_4_k_cu_7944a9cb_29314cuda3std3__441_GLOBAL__N__5c68448d_4_k_cu_7944a9cb_29316ignoreE - _ZN39_INTERNAL_5c68448d_4_k_cu_7944a9cb_29314cuda3std3__45__cpo5beginE)
_ZN39_INTERNAL_5c68448d_4_k_cu_7944a9cb_29314cuda3std3__45__cpo5beginE:
	.zero		1
	.type		_ZN39_INTERNAL_5c68448d_4_k_cu_7944a9cb_29314cuda3std3__441_GLOBAL__N__5c68448d_4_k_cu_7944a9cb_29316ignoreE,@object
	.size		_ZN39_INTERNAL_5c68448d_4_k_cu_7944a9cb_29314cuda3std3__441_GLOBAL__N__5c68448d_4_k_cu_7944a9cb_29316ignoreE,(_ZN39_INTERNAL_5c68448d_4_k_cu_7944a9cb_29314cute7productE - _ZN39_INTERNAL_5c68448d_4_k_cu_7944a9cb_29314cuda3std3__441_GLOBAL__N__5c68448d_4_k_cu_7944a9cb_29316ignoreE)
_ZN39_INTERNAL_5c68448d_4_k_cu_7944a9cb_29314cuda3std3__441_GLOBAL__N__5c68448d_4_k_cu_7944a9cb_29316ignoreE:
	.zero		1
	.type		_ZN39_INTERNAL_5c68448d_4_k_cu_7944a9cb_29314cute7productE,@object
	.size		_ZN39_INTERNAL_5c68448d_4_k_cu_7944a9cb_29314cute7productE,(_ZN39_INTERNAL_5c68448d_4_k_cu_7944a9cb_29314cuda3std3__45__cpo3endE - _ZN39_INTERNAL_5c68448d_4_k_cu_7944a9cb_29314cute7productE)
_ZN39_INTERNAL_5c68448d_4_k_cu_7944a9cb_29314cute7productE:
	.zero		1
	.type		_ZN39_INTERNAL_5c68448d_4_k_cu_7944a9cb_29314cuda3std3__45__cpo3endE,@object
	.size		_ZN39_INTERNAL_5c68448d_4_k_cu_7944a9cb_29314cuda3std3__45__cpo3endE,(_ZN39_INTERNAL_5c68448d_4_k_cu_7944a9cb_29314cuda3std3__419piecewise_constructE - _ZN39_INTERNAL_5c68448d_4_k_cu_7944a9cb_29314cuda3std3__45__cpo3endE)
_ZN39_INTERNAL_5c68448d_4_k_cu_7944a9cb_29314cuda3std3__45__cpo3endE:
	.zero		1
	.type		_ZN39_INTERNAL_5c68448d_4_k_cu_7944a9cb_29314cuda3std3__419piecewise_constructE,@object
	.size		_ZN39_INTERNAL_5c68448d_4_k_cu_7944a9cb_29314cuda3std3__419piecewise_constructE,(_ZN39_INTERNAL_5c68448d_4_k_cu_7944a9cb_29314cuda3std3__45__cpo4cendE - _ZN39_INTERNAL_5c68448d_4_k_cu_7944a9cb_29314cuda3std3__419piecewise_constructE)
_ZN39_INTERNAL_5c68448d_4_k_cu_7944a9cb_29314cuda3std3__419piecewise_constructE:
	.zero		1
	.type		_ZN39_INTERNAL_5c68448d_4_k_cu_7944a9cb_29314cuda3std3__45__cpo4cendE,@object
	.size		_ZN39_INTERNAL_5c68448d_4_k_cu_7944a9cb_29314cuda3std3__45__cpo4cendE,(_ZN39_INTERNAL_5c68448d_4_k_cu_7944a9cb_29314cuda3std6ranges3__45__cpo4swapE - _ZN39_INTERNAL_5c68448d_4_k_cu_7944a9cb_29314cuda3std3__45__cpo4cendE)
_ZN39_INTERNAL_5c68448d_4_k_cu_7944a9cb_29314cuda3std3__45__cpo4cendE:
	.zero		1
	.type		_ZN39_INTERNAL_5c68448d_4_k_cu_7944a9cb_29314cuda3std6ranges3__45__cpo4swapE,@object
	.size		_ZN39_INTERNAL_5c68448d_4_k_cu_7944a9cb_29314cuda3std6ranges3__45__cpo4swapE,(.L_7 - _ZN39_INTERNAL_5c68448d_4_k_cu_7944a9cb_29314cuda3std6ranges3__45__cpo4swapE)
_ZN39_INTERNAL_5c68448d_4_k_cu_7944a9cb_29314cuda3std6ranges3__45__cpo4swapE:
	.zero		1
.L_7:


//--------------------- .nv.constant0._ZN7cutlass13device_kernelINS_4conv6kernel13ConvUniversalINS1_16ConvProblemShapeILNS1_8OperatorE0ELi2EEENS1_10collective14CollectiveConvINS1_46MainloopSm90TmaGmmaWarpSpecializedImplicitGemmILS5_0ELi5ELi2EN4cute5tupleIJNSA_1CILi2EEENSC_ILi1EEESE_EEENS1_36KernelImplicitTmaWarpSpecializedSm90ELi1EEENSB_IJNSC_ILi256EEENSC_ILi64EEENSB_IJSJ_EEEEEENS_6half_tESM_NSA_8TiledMMAINSA_8MMA_AtomIJNSA_4SM904GMMA25MMA_64x64x16_F32F16F16_SSILNSQ_5MajorE0ELSS_0ELNSQ_7ScaleInE1ELST_1EEEEEENSA_6LayoutINSB_IJSE_SE_SE_EEENSB_IJNSC_ILi0EEESY_SY_EEEEENSB_IJNSA_10UnderscoreES11_S11_EEEEENS7_6detail26Sm90ImplicitGemmTileTraitsINSA_20SM90_TMA_LOAD_IM2COLENSA_14ComposedLayoutINSA_7SwizzleILi3ELi4ELi3EEENSA_18smem_ptr_flag_bitsILi16EEENSW_INSB_IJNSB_IJNSC_ILi8EEENSC_ILi32EEEEEENSB_IJSJ_SE_EEENSB_IJSE_NSC_ILi5EEEEEEEEENSB_IJNSB_IJSJ_NSC_ILi512EEEEEENSB_IJSE_SY_EEENSB_IJSY_NSC_ILi16384EEEEEEEEEEEEEvEENS15_INSA_23SM90_TMA_LOAD_MULTICASTENS17_IS19_S1B_NSW_INSB_IJNSB_IJS1C_S1C_EEES1F_S1H_EEENSB_IJS1K_S1L_NSB_IJSY_NSC_ILi4096EEEEEEEEEEEEEvEEEENS_8epilogue10collective6detail29Sm90TmaWarpSpecializedAdapterINS23_15DefaultEpilogueISM_NSB_IJNSB_IJlllEEESE_SY_EEES28_NS22_6thread17LinearCombinationISM_Li1EffLNS29_9ScaleType4KindE0ELNS_15FloatRoundStyleE2ESM_EENS_4gemm15EpilogueDefaultEEEEEvvEEEEvNT_6ParamsE --------------------------
	.section	.nv.constant0._ZN7cutlass13device_kernelINS_4conv6kernel13ConvUniversalINS1_16ConvProblemShapeILNS1_8OperatorE0ELi2EEENS1_10collective14CollectiveConvINS1_46MainloopSm90TmaGmmaWarpSpecializedImplicitGemmILS5_0ELi5ELi2EN4cute5tupleIJNSA_1CILi2EEENSC_ILi1EEESE_EEENS1_36KernelImplicitTmaWarpSpecializedSm90ELi1EEENSB_IJNSC_ILi256EEENSC_ILi64EEENSB_IJSJ_EEEEEENS_6half_tESM_NSA_8TiledMMAINSA_8MMA_AtomIJNSA_4SM904GMMA25MMA_64x64x16_F32F16F16_SSILNSQ_5MajorE0ELSS_0ELNSQ_7ScaleInE1ELST_1EEEEEENSA_6LayoutINSB_IJSE_SE_SE_EEENSB_IJNSC_ILi0EEESY_SY_EEEEENSB_IJNSA_10UnderscoreES11_S11_EEEEENS7_6detail26Sm90ImplicitGemmTileTraitsINSA_20SM90_TMA_LOAD_IM2COLENSA_14ComposedLayoutINSA_7SwizzleILi3ELi4ELi3EEENSA_18smem_ptr_flag_bitsILi16EEENSW_INSB_IJNSB_IJNSC_ILi8EEENSC_ILi32EEEEEENSB_IJSJ_SE_EEENSB_IJSE_NSC_ILi5EEEEEEEEENSB_IJNSB_IJSJ_NSC_ILi512EEEEEENSB_IJSE_SY_EEENSB_IJSY_NSC_ILi16384EEEEEEEEEEEEEvEENS15_INSA_23SM90_TMA_LOAD_MULTICASTENS17_IS19_S1B_NSW_INSB_IJNSB_IJS1C_S1C_EEES1F_S1H_EEENSB_IJS1K_S1L_NSB_IJSY_NSC_ILi4096EEEEEEEEEEEEEvEEEENS_8epilogue10collective6detail29Sm90TmaWarpSpecializedAdapterINS23_15DefaultEpilogueISM_NSB_IJNSB_IJlllEEESE_SY_EEES28_NS22_6thread17LinearCombinationISM_Li1EffLNS29_9ScaleType4KindE0ELNS_15FloatRoundStyleE2ESM_EENS_4gemm15EpilogueDefaultEEEEEvvEEEEvNT_6ParamsE,"a",@progbits
	.sectionflags	@""
	.align	4
.nv.constant0._ZN7cutlass13device_kernelINS_4conv6kernel13ConvUniversalINS1_16ConvProblemShapeILNS1_8OperatorE0ELi2EEENS1_10collective14CollectiveConvINS1_46MainloopSm90TmaGmmaWarpSpecializedImplicitGemmILS5_0ELi5ELi2EN4cute5tupleIJNSA_1CILi2EEENSC_ILi1EEESE_EEENS1_36KernelImplicitTmaWarpSpecializedSm90ELi1EEENSB_IJNSC_ILi256EEENSC_ILi64EEENSB_IJSJ_EEEEEENS_6half_tESM_NSA_8TiledMMAINSA_8MMA_AtomIJNSA_4SM904GMMA25MMA_64x64x16_F32F16F16_SSILNSQ_5MajorE0ELSS_0ELNSQ_7ScaleInE1ELST_1EEEEEENSA_6LayoutINSB_IJSE_SE_SE_EEENSB_IJNSC_ILi0EEESY_SY_EEEEENSB_IJNSA_10UnderscoreES11_S11_EEEEENS7_6detail26Sm90ImplicitGemmTileTraitsINSA_20SM90_TMA_LOAD_IM2COLENSA_14ComposedLayoutINSA_7SwizzleILi3ELi4ELi3EEENSA_18smem_ptr_flag_bitsILi16EEENSW_INSB_IJNSB_IJNSC_ILi8EEENSC_ILi32EEEEEENSB_IJSJ_SE_EEENSB_IJSE_NSC_ILi5EEEEEEEEENSB_IJNSB_IJSJ_NSC_ILi512EEEEEENSB_IJSE_SY_EEENSB_IJSY_NSC_ILi16384EEEEEEEEEEEEEvEENS15_INSA_23SM90_TMA_LOAD_MULTICASTENS17_IS19_S1B_NSW_INSB_IJNSB_IJS1C_S1C_EEES1F_S1H_EEENSB_IJS1K_S1L_NSB_IJSY_NSC_ILi4096EEEEEEEEEEEEEvEEEENS_8epilogue10collective6detail29Sm90TmaWarpSpecializedAdapterINS23_15DefaultEpilogueISM_NSB_IJNSB_IJlllEEESE_SY_EEES28_NS22_6thread17LinearCombinationISM_Li1EffLNS29_9ScaleType4KindE0ELNS_15FloatRoundStyleE2ESM_EENS_4gemm15EpilogueDefaultEEEEEvvEEEEvNT_6ParamsE:
	.zero		1536


//--------------------- SYMBOLS --------------------------

	.type		.nv.reservedSmem.offset0,@object
	.size		.nv.reservedSmem.offset0,0x4
